//
// Generated by NVIDIA NVVM Compiler
//
// Compiler Build ID: CL-36424714
// Cuda compilation tools, release 13.0, V13.0.88
// Based on NVVM 20.0.0
//

.version 9.0
.target sm_100
.address_size 64

	// .globl	_Z15gpu_monte_carloPfP17curandStateXORWOWi
.global .align 4 .b8 precalc_xorwow_matrix[102400];
.global .align 4 .b8 precalc_xorwow_offset_matrix[102400];
.global .align 4 .b8 mrg32k3aM1[2304];
.global .align 4 .b8 mrg32k3aM2[2304];
.global .align 4 .b8 mrg32k3aM1SubSeq[2016];
.global .align 4 .b8 mrg32k3aM2SubSeq[2016];
.global .align 4 .b8 mrg32k3aM1Seq[2304];
.global .align 4 .b8 mrg32k3aM2Seq[2304];
.const .align 8 .b8 __cr_lgamma_table[72];

.visible .entry _Z15gpu_monte_carloPfP17curandStateXORWOWi(
	.param .u64 .ptr .align 1 _Z15gpu_monte_carloPfP17curandStateXORWOWi_param_0,
	.param .u64 .ptr .align 1 _Z15gpu_monte_carloPfP17curandStateXORWOWi_param_1,
	.param .u32 _Z15gpu_monte_carloPfP17curandStateXORWOWi_param_2
)
{
	.reg .pred 	%p<27>;
	.reg .b32 	%r<540>;
	.reg .b32 	%f<41>;
	.reg .b64 	%rd<29>;

	ld.param.u64 	%rd12, [_Z15gpu_monte_carloPfP17curandStateXORWOWi_param_0];
	ld.param.u64 	%rd13, [_Z15gpu_monte_carloPfP17curandStateXORWOWi_param_1];
	ld.param.u32 	%r223, [_Z15gpu_monte_carloPfP17curandStateXORWOWi_param_2];
	cvta.to.global.u64 	%rd14, %rd13;
	mov.u32 	%r224, %tid.x;
	mov.u32 	%r225, %ntid.x;
	mov.u32 	%r226, %ctaid.x;
	mad.lo.s32 	%r227, %r225, %r226, %r224;
	cvt.u64.u32 	%rd1, %r227;
	mul.wide.u32 	%rd15, %r227, 48;
	add.s64 	%rd2, %rd14, %rd15;
	xor.b32  	%r228, %r223, -1429050551;
	mul.lo.s32 	%r229, %r228, 1099087573;
	setp.gt.s32 	%p1, %r223, -1;
	selp.b32 	%r230, -644748465, -1947113066, %p1;
	add.s32 	%r231, %r230, %r229;
	add.s32 	%r1, %r231, 6615241;
	add.s32 	%r442, %r229, 123456789;
	st.global.v2.u32 	[%rd2], {%r1, %r442};
	xor.b32  	%r441, %r229, 362436069;
	add.s32 	%r440, %r230, 521288629;
	st.global.v2.u32 	[%rd2+8], {%r441, %r440};
	xor.b32  	%r439, %r230, 88675123;
	add.s32 	%r438, %r229, 5783321;
	st.global.v2.u32 	[%rd2+16], {%r439, %r438};
	setp.eq.s32 	%p2, %r227, 0;
	@%p2 bra 	$L__BB0_42;
	mov.b32 	%r424, 0;
	mov.u64 	%rd26, %rd1;
$L__BB0_2:
	and.b64  	%rd4, %rd26, 3;
	setp.eq.s64 	%p3, %rd4, 0;
	@%p3 bra 	$L__BB0_41;
	mul.wide.u32 	%rd16, %r424, 3200;
	mov.u64 	%rd17, precalc_xorwow_matrix;
	add.s64 	%rd5, %rd17, %rd16;
	cvt.u32.u64 	%r13, %rd4;
	mov.b32 	%r425, 0;
$L__BB0_4:
	mov.b32 	%r438, 0;
	mov.u32 	%r439, %r438;
	mov.u32 	%r440, %r438;
	mov.u32 	%r441, %r438;
	mov.u32 	%r442, %r438;
	mov.u32 	%r431, %r438;
$L__BB0_5:
	mul.wide.u32 	%rd18, %r431, 4;
	add.s64 	%rd19, %rd2, %rd18;
	ld.global.u32 	%r21, [%rd19+4];
	shl.b32 	%r22, %r431, 5;
	mov.b32 	%r437, 0;
$L__BB0_6:
	.pragma "nounroll";
	shr.u32 	%r236, %r21, %r437;
	and.b32  	%r237, %r236, 1;
	setp.eq.b32 	%p4, %r237, 1;
	not.pred 	%p5, %p4;
	add.s32 	%r238, %r22, %r437;
	mul.lo.s32 	%r239, %r238, 5;
	mul.wide.u32 	%rd20, %r239, 4;
	add.s64 	%rd6, %rd5, %rd20;
	@%p5 bra 	$L__BB0_8;
	ld.global.u32 	%r240, [%rd6];
	xor.b32  	%r442, %r442, %r240;
	ld.global.u32 	%r241, [%rd6+4];
	xor.b32  	%r441, %r441, %r241;
	ld.global.u32 	%r242, [%rd6+8];
	xor.b32  	%r440, %r440, %r242;
	ld.global.u32 	%r243, [%rd6+12];
	xor.b32  	%r439, %r439, %r243;
	ld.global.u32 	%r244, [%rd6+16];
	xor.b32  	%r438, %r438, %r244;
$L__BB0_8:
	and.b32  	%r246, %r236, 2;
	setp.eq.s32 	%p6, %r246, 0;
	@%p6 bra 	$L__BB0_10;
	ld.global.u32 	%r247, [%rd6+20];
	xor.b32  	%r442, %r442, %r247;
	ld.global.u32 	%r248, [%rd6+24];
	xor.b32  	%r441, %r441, %r248;
	ld.global.u32 	%r249, [%rd6+28];
	xor.b32  	%r440, %r440, %r249;
	ld.global.u32 	%r250, [%rd6+32];
	xor.b32  	%r439, %r439, %r250;
	ld.global.u32 	%r251, [%rd6+36];
	xor.b32  	%r438, %r438, %r251;
$L__BB0_10:
	and.b32  	%r253, %r236, 4;
	setp.eq.s32 	%p7, %r253, 0;
	@%p7 bra 	$L__BB0_12;
	ld.global.u32 	%r254, [%rd6+40];
	xor.b32  	%r442, %r442, %r254;
	ld.global.u32 	%r255, [%rd6+44];
	xor.b32  	%r441, %r441, %r255;
	ld.global.u32 	%r256, [%rd6+48];
	xor.b32  	%r440, %r440, %r256;
	ld.global.u32 	%r257, [%rd6+52];
	xor.b32  	%r439, %r439, %r257;
	ld.global.u32 	%r258, [%rd6+56];
	xor.b32  	%r438, %r438, %r258;
$L__BB0_12:
	and.b32  	%r260, %r236, 8;
	setp.eq.s32 	%p8, %r260, 0;
	@%p8 bra 	$L__BB0_14;
	ld.global.u32 	%r261, [%rd6+60];
	xor.b32  	%r442, %r442, %r261;
	ld.global.u32 	%r262, [%rd6+64];
	xor.b32  	%r441, %r441, %r262;
	ld.global.u32 	%r263, [%rd6+68];
	xor.b32  	%r440, %r440, %r263;
	ld.global.u32 	%r264, [%rd6+72];
	xor.b32  	%r439, %r439, %r264;
	ld.global.u32 	%r265, [%rd6+76];
	xor.b32  	%r438, %r438, %r265;
$L__BB0_14:
	and.b32  	%r267, %r236, 16;
	setp.eq.s32 	%p9, %r267, 0;
	@%p9 bra 	$L__BB0_16;
	ld.global.u32 	%r268, [%rd6+80];
	xor.b32  	%r442, %r442, %r268;
	ld.global.u32 	%r269, [%rd6+84];
	xor.b32  	%r441, %r441, %r269;
	ld.global.u32 	%r270, [%rd6+88];
	xor.b32  	%r440, %r440, %r270;
	ld.global.u32 	%r271, [%rd6+92];
	xor.b32  	%r439, %r439, %r271;
	ld.global.u32 	%r272, [%rd6+96];
	xor.b32  	%r438, %r438, %r272;
$L__BB0_16:
	and.b32  	%r274, %r236, 32;
	setp.eq.s32 	%p10, %r274, 0;
	@%p10 bra 	$L__BB0_18;
	ld.global.u32 	%r275, [%rd6+100];
	xor.b32  	%r442, %r442, %r275;
	ld.global.u32 	%r276, [%rd6+104];
	xor.b32  	%r441, %r441, %r276;
	ld.global.u32 	%r277, [%rd6+108];
	xor.b32  	%r440, %r440, %r277;
	ld.global.u32 	%r278, [%rd6+112];
	xor.b32  	%r439, %r439, %r278;
	ld.global.u32 	%r279, [%rd6+116];
	xor.b32  	%r438, %r438, %r279;
$L__BB0_18:
	and.b32  	%r281, %r236, 64;
	setp.eq.s32 	%p11, %r281, 0;
	@%p11 bra 	$L__BB0_20;
	ld.global.u32 	%r282, [%rd6+120];
	xor.b32  	%r442, %r442, %r282;
	ld.global.u32 	%r283, [%rd6+124];
	xor.b32  	%r441, %r441, %r283;
	ld.global.u32 	%r284, [%rd6+128];
	xor.b32  	%r440, %r440, %r284;
	ld.global.u32 	%r285, [%rd6+132];
	xor.b32  	%r439, %r439, %r285;
	ld.global.u32 	%r286, [%rd6+136];
	xor.b32  	%r438, %r438, %r286;
$L__BB0_20:
	and.b32  	%r288, %r236, 128;
	setp.eq.s32 	%p12, %r288, 0;
	@%p12 bra 	$L__BB0_22;
	ld.global.u32 	%r289, [%rd6+140];
	xor.b32  	%r442, %r442, %r289;
	ld.global.u32 	%r290, [%rd6+144];
	xor.b32  	%r441, %r441, %r290;
	ld.global.u32 	%r291, [%rd6+148];
	xor.b32  	%r440, %r440, %r291;
	ld.global.u32 	%r292, [%rd6+152];
	xor.b32  	%r439, %r439, %r292;
	ld.global.u32 	%r293, [%rd6+156];
	xor.b32  	%r438, %r438, %r293;
$L__BB0_22:
	and.b32  	%r295, %r236, 256;
	setp.eq.s32 	%p13, %r295, 0;
	@%p13 bra 	$L__BB0_24;
	ld.global.u32 	%r296, [%rd6+160];
	xor.b32  	%r442, %r442, %r296;
	ld.global.u32 	%r297, [%rd6+164];
	xor.b32  	%r441, %r441, %r297;
	ld.global.u32 	%r298, [%rd6+168];
	xor.b32  	%r440, %r440, %r298;
	ld.global.u32 	%r299, [%rd6+172];
	xor.b32  	%r439, %r439, %r299;
	ld.global.u32 	%r300, [%rd6+176];
	xor.b32  	%r438, %r438, %r300;
$L__BB0_24:
	and.b32  	%r302, %r236, 512;
	setp.eq.s32 	%p14, %r302, 0;
	@%p14 bra 	$L__BB0_26;
	ld.global.u32 	%r303, [%rd6+180];
	xor.b32  	%r442, %r442, %r303;
	ld.global.u32 	%r304, [%rd6+184];
	xor.b32  	%r441, %r441, %r304;
	ld.global.u32 	%r305, [%rd6+188];
	xor.b32  	%r440, %r440, %r305;
	ld.global.u32 	%r306, [%rd6+192];
	xor.b32  	%r439, %r439, %r306;
	ld.global.u32 	%r307, [%rd6+196];
	xor.b32  	%r438, %r438, %r307;
$L__BB0_26:
	and.b32  	%r309, %r236, 1024;
	setp.eq.s32 	%p15, %r309, 0;
	@%p15 bra 	$L__BB0_28;
	ld.global.u32 	%r310, [%rd6+200];
	xor.b32  	%r442, %r442, %r310;
	ld.global.u32 	%r311, [%rd6+204];
	xor.b32  	%r441, %r441, %r311;
	ld.global.u32 	%r312, [%rd6+208];
	xor.b32  	%r440, %r440, %r312;
	ld.global.u32 	%r313, [%rd6+212];
	xor.b32  	%r439, %r439, %r313;
	ld.global.u32 	%r314, [%rd6+216];
	xor.b32  	%r438, %r438, %r314;
$L__BB0_28:
	and.b32  	%r316, %r236, 2048;
	setp.eq.s32 	%p16, %r316, 0;
	@%p16 bra 	$L__BB0_30;
	ld.global.u32 	%r317, [%rd6+220];
	xor.b32  	%r442, %r442, %r317;
	ld.global.u32 	%r318, [%rd6+224];
	xor.b32  	%r441, %r441, %r318;
	ld.global.u32 	%r319, [%rd6+228];
	xor.b32  	%r440, %r440, %r319;
	ld.global.u32 	%r320, [%rd6+232];
	xor.b32  	%r439, %r439, %r320;
	ld.global.u32 	%r321, [%rd6+236];
	xor.b32  	%r438, %r438, %r321;
$L__BB0_30:
	and.b32  	%r323, %r236, 4096;
	setp.eq.s32 	%p17, %r323, 0;
	@%p17 bra 	$L__BB0_32;
	ld.global.u32 	%r324, [%rd6+240];
	xor.b32  	%r442, %r442, %r324;
	ld.global.u32 	%r325, [%rd6+244];
	xor.b32  	%r441, %r441, %r325;
	ld.global.u32 	%r326, [%rd6+248];
	xor.b32  	%r440, %r440, %r326;
	ld.global.u32 	%r327, [%rd6+252];
	xor.b32  	%r439, %r439, %r327;
	ld.global.u32 	%r328, [%rd6+256];
	xor.b32  	%r438, %r438, %r328;
$L__BB0_32:
	and.b32  	%r330, %r236, 8192;
	setp.eq.s32 	%p18, %r330, 0;
	@%p18 bra 	$L__BB0_34;
	ld.global.u32 	%r331, [%rd6+260];
	xor.b32  	%r442, %r442, %r331;
	ld.global.u32 	%r332, [%rd6+264];
	xor.b32  	%r441, %r441, %r332;
	ld.global.u32 	%r333, [%rd6+268];
	xor.b32  	%r440, %r440, %r333;
	ld.global.u32 	%r334, [%rd6+272];
	xor.b32  	%r439, %r439, %r334;
	ld.global.u32 	%r335, [%rd6+276];
	xor.b32  	%r438, %r438, %r335;
$L__BB0_34:
	and.b32  	%r337, %r236, 16384;
	setp.eq.s32 	%p19, %r337, 0;
	@%p19 bra 	$L__BB0_36;
	ld.global.u32 	%r338, [%rd6+280];
	xor.b32  	%r442, %r442, %r338;
	ld.global.u32 	%r339, [%rd6+284];
	xor.b32  	%r441, %r441, %r339;
	ld.global.u32 	%r340, [%rd6+288];
	xor.b32  	%r440, %r440, %r340;
	ld.global.u32 	%r341, [%rd6+292];
	xor.b32  	%r439, %r439, %r341;
	ld.global.u32 	%r342, [%rd6+296];
	xor.b32  	%r438, %r438, %r342;
$L__BB0_36:
	and.b32  	%r344, %r236, 32768;
	setp.eq.s32 	%p20, %r344, 0;
	@%p20 bra 	$L__BB0_38;
	ld.global.u32 	%r345, [%rd6+300];
	xor.b32  	%r442, %r442, %r345;
	ld.global.u32 	%r346, [%rd6+304];
	xor.b32  	%r441, %r441, %r346;
	ld.global.u32 	%r347, [%rd6+308];
	xor.b32  	%r440, %r440, %r347;
	ld.global.u32 	%r348, [%rd6+312];
	xor.b32  	%r439, %r439, %r348;
	ld.global.u32 	%r349, [%rd6+316];
	xor.b32  	%r438, %r438, %r349;
$L__BB0_38:
	add.s32 	%r437, %r437, 16;
	setp.ne.s32 	%p21, %r437, 32;
	@%p21 bra 	$L__BB0_6;
	mad.lo.s32 	%r350, %r431, -31, %r22;
	add.s32 	%r431, %r350, 1;
	setp.ne.s32 	%p22, %r431, 5;
	@%p22 bra 	$L__BB0_5;
	st.global.u32 	[%rd2+4], %r442;
	st.global.u32 	[%rd2+8], %r441;
	st.global.u32 	[%rd2+12], %r440;
	st.global.u32 	[%rd2+16], %r439;
	st.global.u32 	[%rd2+20], %r438;
	add.s32 	%r425, %r425, 1;
	setp.lt.u32 	%p23, %r425, %r13;
	@%p23 bra 	$L__BB0_4;
$L__BB0_41:
	shr.u64 	%rd7, %rd26, 2;
	add.s32 	%r424, %r424, 1;
	setp.gt.u64 	%p24, %rd26, 3;
	mov.u64 	%rd26, %rd7;
	@%p24 bra 	$L__BB0_2;
$L__BB0_42:
	mov.b32 	%r351, 0;
	st.global.v2.u32 	[%rd2+24], {%r351, %r351};
	st.global.u32 	[%rd2+32], %r351;
	mov.b64 	%rd27, 0;
	st.global.u64 	[%rd2+40], %rd27;
	mov.f32 	%f39, 0f00000000;
	mov.u32 	%r528, %r1;
$L__BB0_43:
	add.s32 	%r534, %r528, 1449748;
	mov.f32 	%f40, 0f00000000;
	mov.b64 	%rd28, 512;
$L__BB0_44:
	shr.u32 	%r352, %r442, 2;
	xor.b32  	%r353, %r352, %r442;
	shl.b32 	%r354, %r438, 4;
	shl.b32 	%r355, %r353, 1;
	xor.b32  	%r356, %r355, %r354;
	xor.b32  	%r357, %r356, %r353;
	xor.b32  	%r358, %r357, %r438;
	add.s32 	%r359, %r534, %r358;
	add.s32 	%r360, %r359, -1087311;
	cvt.rn.f32.u32 	%f7, %r360;
	fma.rn.f32 	%f8, %f7, 0f2F800000, 0f2F000000;
	mul.f32 	%f9, %f8, 0f40A00000;
	shr.u32 	%r361, %r441, 2;
	xor.b32  	%r362, %r361, %r441;
	shl.b32 	%r363, %r358, 4;
	shl.b32 	%r364, %r362, 1;
	xor.b32  	%r365, %r364, %r363;
	xor.b32  	%r366, %r365, %r362;
	xor.b32  	%r367, %r366, %r358;
	add.s32 	%r368, %r534, %r367;
	add.s32 	%r369, %r368, -724874;
	cvt.rn.f32.u32 	%f10, %r369;
	fma.rn.f32 	%f11, %f10, 0f2F800000, 0f2F000000;
	mul.f32 	%f12, %f11, 0f40A00000;
	fma.rn.f32 	%f13, %f9, 0f40000000, %f12;
	add.f32 	%f14, %f40, %f13;
	shr.u32 	%r370, %r440, 2;
	xor.b32  	%r371, %r370, %r440;
	shl.b32 	%r372, %r367, 4;
	shl.b32 	%r373, %r371, 1;
	xor.b32  	%r374, %r373, %r372;
	xor.b32  	%r375, %r374, %r371;
	xor.b32  	%r376, %r375, %r367;
	add.s32 	%r377, %r534, %r376;
	add.s32 	%r378, %r377, -362437;
	cvt.rn.f32.u32 	%f15, %r378;
	fma.rn.f32 	%f16, %f15, 0f2F800000, 0f2F000000;
	mul.f32 	%f17, %f16, 0f40A00000;
	shr.u32 	%r379, %r439, 2;
	xor.b32  	%r380, %r379, %r439;
	shl.b32 	%r381, %r376, 4;
	shl.b32 	%r382, %r380, 1;
	xor.b32  	%r383, %r382, %r381;
	xor.b32  	%r384, %r383, %r380;
	xor.b32  	%r442, %r384, %r376;
	shr.u32 	%r385, %r438, 2;
	xor.b32  	%r386, %r385, %r438;
	shl.b32 	%r387, %r442, 4;
	shl.b32 	%r388, %r386, 1;
	xor.b32  	%r389, %r388, %r387;
	xor.b32  	%r390, %r389, %r386;
	xor.b32  	%r441, %r390, %r442;
	shr.u32 	%r391, %r358, 2;
	xor.b32  	%r392, %r391, %r358;
	shl.b32 	%r393, %r441, 4;
	shl.b32 	%r394, %r392, 1;
	xor.b32  	%r395, %r394, %r393;
	xor.b32  	%r396, %r395, %r392;
	xor.b32  	%r440, %r396, %r441;
	shr.u32 	%r397, %r367, 2;
	xor.b32  	%r398, %r397, %r367;
	shl.b32 	%r399, %r440, 4;
	shl.b32 	%r400, %r398, 1;
	xor.b32  	%r401, %r400, %r399;
	xor.b32  	%r402, %r401, %r398;
	xor.b32  	%r439, %r402, %r440;
	shr.u32 	%r403, %r376, 2;
	xor.b32  	%r404, %r403, %r376;
	shl.b32 	%r405, %r439, 4;
	shl.b32 	%r406, %r404, 1;
	xor.b32  	%r407, %r406, %r405;
	xor.b32  	%r408, %r407, %r404;
	xor.b32  	%r438, %r408, %r439;
	add.s32 	%r409, %r534, %r438;
	add.s32 	%r410, %r442, %r534;
	cvt.rn.f32.u32 	%f18, %r410;
	fma.rn.f32 	%f19, %f18, 0f2F800000, 0f2F000000;
	mul.f32 	%f20, %f19, 0f40A00000;
	fma.rn.f32 	%f21, %f17, 0f40000000, %f20;
	add.f32 	%f22, %f14, %f21;
	add.s32 	%r411, %r534, %r441;
	add.s32 	%r412, %r411, 362437;
	cvt.rn.f32.u32 	%f23, %r412;
	fma.rn.f32 	%f24, %f23, 0f2F800000, 0f2F000000;
	mul.f32 	%f25, %f24, 0f40A00000;
	add.s32 	%r413, %r534, %r440;
	add.s32 	%r414, %r413, 724874;
	cvt.rn.f32.u32 	%f26, %r414;
	fma.rn.f32 	%f27, %f26, 0f2F800000, 0f2F000000;
	mul.f32 	%f28, %f27, 0f40A00000;
	fma.rn.f32 	%f29, %f25, 0f40000000, %f28;
	add.f32 	%f30, %f22, %f29;
	add.s32 	%r415, %r534, %r439;
	add.s32 	%r416, %r415, 1087311;
	cvt.rn.f32.u32 	%f31, %r416;
	fma.rn.f32 	%f32, %f31, 0f2F800000, 0f2F000000;
	mul.f32 	%f33, %f32, 0f40A00000;
	add.s32 	%r417, %r409, 1449748;
	cvt.rn.f32.u32 	%f34, %r417;
	fma.rn.f32 	%f35, %f34, 0f2F800000, 0f2F000000;
	mul.f32 	%f36, %f35, 0f40A00000;
	fma.rn.f32 	%f37, %f33, 0f40000000, %f36;
	add.f32 	%f40, %f30, %f37;
	add.s32 	%r534, %r534, 2899496;
	add.s64 	%rd28, %rd28, -4;
	setp.ne.s64 	%p25, %rd28, 0;
	@%p25 bra 	$L__BB0_44;
	fma.rn.f32 	%f39, %f40, 0f3B000000, %f39;
	add.s64 	%rd27, %rd27, 1;
	setp.ne.s64 	%p26, %rd27, 512;
	add.s32 	%r528, %r528, 371135488;
	@%p26 bra 	$L__BB0_43;
	add.s32 	%r418, %r1, 1042808832;
	st.global.v2.u32 	[%rd2+8], {%r441, %r440};
	st.global.v2.u32 	[%rd2+16], {%r439, %r438};
	st.global.v2.u32 	[%rd2], {%r418, %r442};
	cvta.to.global.u64 	%rd23, %rd12;
	mul.f32 	%f38, %f39, 0f3D480000;
	shl.b64 	%rd24, %rd1, 2;
	add.s64 	%rd25, %rd23, %rd24;
	st.global.f32 	[%rd25], %f38;
	ret;

}


// ===== COMPILED SASS (sm_100) =====

	.target	sm_100

	.elftype	@"ET_EXEC"


//--------------------- .note.nv.tkinfo           --------------------------
	.section	.note.nv.tkinfo,"",@"SHT_NOTE"
	.sectionflags	@"SHF_NOTE_NV_TKINFO"
	.tkinfo
        /*0018*/ 	.word	0x00000002
        /*0030*/ 	.string	""
        /*0030*/ 	.string	"ptxas"
        /*0030*/ 	.string	"Cuda compilation tools, release 13.0, V13.0.88"
        /*0030*/ 	.string	"Build cuda_13.0.r13.0/compiler.36424714_0"
        /*0030*/ 	.string	"-arch sm_100 -m 64 "



//--------------------- .note.nv.cuinfo           --------------------------
	.section	.note.nv.cuinfo,"",@"SHT_NOTE"
	.sectionflags	@"SHF_NOTE_NV_CUINFO"
        /*0018*/ 	.short	0x0002
        /*001a*/ 	.short	0x0064
        /*001c*/ 	.short	0x0082
	.zero		2


//--------------------- .nv.info                  --------------------------
	.section	.nv.info,"",@"SHT_CUDA_INFO"
	.align	4


	//----- nvinfo : EIATTR_REGCOUNT
	.align		4
        /*0000*/ 	.byte	0x04, 0x2f
        /*0002*/ 	.short	(.L_10 - .L_9)
	.align		4
.L_9:
        /*0004*/ 	.word	index@(_Z15gpu_monte_carloPfP17curandStateXORWOWi)
        /*0008*/ 	.word	0x0000001f


	//----- nvinfo : EIATTR_FRAME_SIZE
	.align		4
.L_10:
        /*000c*/ 	.byte	0x04, 0x11
        /*000e*/ 	.short	(.L_12 - .L_11)
	.align		4
.L_11:
        /*0010*/ 	.word	index@(_Z15gpu_monte_carloPfP17curandStateXORWOWi)
        /*0014*/ 	.word	0x00000000


	//----- nvinfo : EIATTR_MIN_STACK_SIZE
	.align		4
.L_12:
        /*0018*/ 	.byte	0x04, 0x12
        /*001a*/ 	.short	(.L_14 - .L_13)
	.align		4
.L_13:
        /*001c*/ 	.word	index@(_Z15gpu_monte_carloPfP17curandStateXORWOWi)
        /*0020*/ 	.word	0x00000000
.L_14:


//--------------------- .nv.compat                --------------------------
	.section	.nv.compat,"",@"SHT_CUDA_COMPAT_INFO"
	.align	4
        /*0000*/ 	.byte	0x02, 0x09, 0x00, 0x00, 0x02, 0x02, 0x01, 0x00, 0x02, 0x05, 0x05, 0x00, 0x03, 0x07, 0x01, 0x01
        /*0010*/ 	.byte	0x02, 0x03, 0x00, 0x00, 0x02, 0x06, 0x01, 0x00, 0x04, 0x0b, 0x08, 0x00, 0x09, 0x00, 0x00, 0x00
        /*0020*/ 	.byte	0x00, 0x00, 0x00, 0x00


//--------------------- .nv.info._Z15gpu_monte_carloPfP17curandStateXORWOWi --------------------------
	.section	.nv.info._Z15gpu_monte_carloPfP17curandStateXORWOWi,"",@"SHT_CUDA_INFO"
	.sectionflags	@""
	.align	4


	//----- nvinfo : EIATTR_CUDA_API_VERSION
	.align		4
        /*0000*/ 	.byte	0x04, 0x37
        /*0002*/ 	.short	(.L_16 - .L_15)
.L_15:
        /*0004*/ 	.word	0x00000082


	//----- nvinfo : EIATTR_KPARAM_INFO
	.align		4
.L_16:
        /*0008*/ 	.byte	0x04, 0x17
        /*000a*/ 	.short	(.L_18 - .L_17)
.L_17:
        /*000c*/ 	.word	0x00000000
        /*0010*/ 	.short	0x0002
        /*0012*/ 	.short	0x0010
        /*0014*/ 	.byte	0x00, 0xf0, 0x11, 0x00


	//----- nvinfo : EIATTR_KPARAM_INFO
	.align		4
.L_18:
        /*0018*/ 	.byte	0x04, 0x17
        /*001a*/ 	.short	(.L_20 - .L_19)
.L_19:
        /*001c*/ 	.word	0x00000000
        /*0020*/ 	.short	0x0001
        /*0022*/ 	.short	0x0008
        /*0024*/ 	.byte	0x00, 0xf5, 0x21, 0x00


	//----- nvinfo : EIATTR_KPARAM_INFO
	.align		4
.L_20:
        /*0028*/ 	.byte	0x04, 0x17
        /*002a*/ 	.short	(.L_22 - .L_21)
.L_21:
        /*002c*/ 	.word	0x00000000
        /*0030*/ 	.short	0x0000
        /*0032*/ 	.short	0x0000
        /*0034*/ 	.byte	0x00, 0xf5, 0x21, 0x00


	//----- nvinfo : EIATTR_SPARSE_MMA_MASK
	.align		4
.L_22:
        /*0038*/ 	.byte	0x03, 0x50
        /*003a*/ 	.short	0x0000


	//----- nvinfo : EIATTR_MAXREG_COUNT
	.align		4
        /*003c*/ 	.byte	0x03, 0x1b
        /*003e*/ 	.short	0x00ff


	//----- nvinfo : EIATTR_MERCURY_ISA_VERSION
	.align		4
        /*0040*/ 	.byte	0x03, 0x5f
        /*0042*/ 	.short	0x0101


	//----- nvinfo : EIATTR_VRC_CTA_INIT_COUNT
	.align		4
        /*0044*/ 	.byte	0x02, 0x4a
	.zero		1
	.zero		1


	//----- nvinfo : EIATTR_EXIT_INSTR_OFFSETS
	.align		4
        /*0048*/ 	.byte	0x04, 0x1c
        /*004a*/ 	.short	(.L_24 - .L_23)


	//   ....[0]....
.L_23:
        /*004c*/ 	.word	0x00001740


	//----- nvinfo : EIATTR_CRS_STACK_SIZE
	.align		4
.L_24:
        /*0050*/ 	.byte	0x04, 0x1e
        /*0052*/ 	.short	(.L_26 - .L_25)
.L_25:
        /*0054*/ 	.word	0x00000000


	//----- nvinfo : EIATTR_CBANK_PARAM_SIZE
	.align		4
.L_26:
        /*0058*/ 	.byte	0x03, 0x19
        /*005a*/ 	.short	0x0014


	//----- nvinfo : EIATTR_PARAM_CBANK
	.align		4
        /*005c*/ 	.byte	0x04, 0x0a
        /*005e*/ 	.short	(.L_28 - .L_27)
	.align		4
.L_27:
        /*0060*/ 	.word	index@(.nv.constant0._Z15gpu_monte_carloPfP17curandStateXORWOWi)
        /*0064*/ 	.short	0x0380
        /*0066*/ 	.short	0x0014


	//----- nvinfo : EIATTR_SW_WAR
	.align		4
.L_28:
        /*0068*/ 	.byte	0x04, 0x36
        /*006a*/ 	.short	(.L_30 - .L_29)
.L_29:
        /*006c*/ 	.word	0x00000008
.L_30:


//--------------------- .nv.callgraph             --------------------------
	.section	.nv.callgraph,"",@"SHT_CUDA_CALLGRAPH"
	.align	4
	.sectionentsize	8
	.align		4
        /*0000*/ 	.word	0x00000000
	.align		4
        /*0004*/ 	.word	0xffffffff
	.align		4
        /*0008*/ 	.word	0x00000000
	.align		4
        /*000c*/ 	.word	0xfffffffe
	.align		4
        /*0010*/ 	.word	0x00000000
	.align		4
        /*0014*/ 	.word	0xfffffffd
	.align		4
        /*0018*/ 	.word	0x00000000
	.align		4
        /*001c*/ 	.word	0xfffffffc


//--------------------- .nv.constant4             --------------------------
	.section	.nv.constant4,"a",@progbits
	.align	8
	.align		8
.nv.constant4:
        /*0000*/ 	.dword	precalc_xorwow_matrix
	.align		8
        /*0008*/ 	.dword	precalc_xorwow_offset_matrix
	.align		8
        /*0010*/ 	.dword	mrg32k3aM1
	.align		8
        /*0018*/ 	.dword	mrg32k3aM2
	.align		8
        /*0020*/ 	.dword	mrg32k3aM1SubSeq
	.align		8
        /*0028*/ 	.dword	mrg32k3aM2SubSeq
	.align		8
        /*0030*/ 	.dword	mrg32k3aM1Seq
	.align		8
        /*0038*/ 	.dword	mrg32k3aM2Seq


//--------------------- .nv.constant3             --------------------------
	.section	.nv.constant3,"a",@progbits
	.align	8
.nv.constant3:
	.type		__cr_lgamma_table,@object
	.size		__cr_lgamma_table,(.L_8 - __cr_lgamma_table)
__cr_lgamma_table:
        /*0000*/ 	.byte	0x00, 0x00, 0x00, 0x00, 0x00, 0x00, 0x00, 0x00, 0x00, 0x00, 0x00, 0x00, 0x00, 0x00, 0x00, 0x00
        /*0010*/ 	.byte	0xef, 0x39, 0xfa, 0xfe, 0x42, 0x2e, 0xe6, 0x3f, 0x02, 0x20, 0x2a, 0xfa, 0x0b, 0xab, 0xfc, 0x3f
        /*0020*/ 	.byte	0xf9, 0x2c, 0x92, 0x7c, 0xa7, 0x6c, 0x09, 0x40, 0xc9, 0x79, 0x44, 0x3c, 0x64, 0x26, 0x13, 0x40
        /*0030*/ 	.byte	0xca, 0x01, 0xcf, 0x3a, 0x27, 0x51, 0x1a, 0x40, 0x30, 0xcc, 0x2d, 0xf3, 0xe1, 0x0c, 0x21, 0x40
        /*0040*/ 	.byte	0x0d, 0xb7, 0xfc, 0x82, 0x8e, 0x35, 0x25, 0x40
.L_8:


//--------------------- .text._Z15gpu_monte_carloPfP17curandStateXORWOWi --------------------------
	.section	.text._Z15gpu_monte_carloPfP17curandStateXORWOWi,"ax",@progbits
	.align	128
        .global         _Z15gpu_monte_carloPfP17curandStateXORWOWi
        .type           _Z15gpu_monte_carloPfP17curandStateXORWOWi,@function
        .size           _Z15gpu_monte_carloPfP17curandStateXORWOWi,(.L_x_11 - _Z15gpu_monte_carloPfP17curandStateXORWOWi)
        .other          _Z15gpu_monte_carloPfP17curandStateXORWOWi,@"STO_CUDA_ENTRY STV_DEFAULT"
_Z15gpu_monte_carloPfP17curandStateXORWOWi:
.text._Z15gpu_monte_carloPfP17curandStateXORWOWi:
[----:B------:R-:W-:Y:S01]  /*0000*/  LDC R1, c[0x0][0x37c] ;  /* 0x0000df00ff017b82 */ /* 0x000fe20000000800 */
[----:B------:R-:W0:Y:S07]  /*0010*/  S2R R0, SR_TID.X ;  /* 0x0000000000007919 */ /* 0x000e2e0000002100 */
[----:B------:R-:W1:Y:S01]  /*0020*/  LDC R2, c[0x0][0x390] ;  /* 0x0000e400ff027b82 */ /* 0x000e620000000800 */
[----:B------:R-:W0:Y:S01]  /*0030*/  LDCU UR4, c[0x0][0x360] ;  /* 0x00006c00ff0477ac */ /* 0x000e220008000800 */
[----:B------:R-:W-:Y:S01]  /*0040*/  IMAD.MOV.U32 R4, RZ, RZ, -0x266e14b1 ;  /* 0xd991eb4fff047424 */ /* 0x000fe200078e00ff */
[----:B------:R-:W0:Y:S01]  /*0050*/  S2R R3, SR_CTAID.X ;  /* 0x0000000000037919 */ /* 0x000e220000002500 */
[----:B------:R-:W-:Y:S01]  /*0060*/  BSSY.RECONVERGENT B0, `(.L_x_0) ;  /* 0x00000ea000007945 */ /* 0x000fe20003800200 */
[----:B------:R-:W2:Y:S03]  /*0070*/  LDCU.64 UR8, c[0x0][0x358] ;  /* 0x00006b00ff0877ac */ /* 0x000ea60008000a00 */
[----:B------:R-:W3:Y:S01]  /*0080*/  LDC.64 R8, c[0x0][0x388] ;  /* 0x0000e200ff087b82 */ /* 0x000ee20000000a00 */
[----:B-1----:R-:W-:-:S02]  /*0090*/  ISETP.GT.AND P0, PT, R2, -0x1, PT ;  /* 0xffffffff0200780c */ /* 0x002fc40003f04270 */
[----:B------:R-:W-:-:S05]  /*00a0*/  LOP3.LUT R2, R2, 0xaad26b49, RZ, 0x3c, !PT ;  /* 0xaad26b4902027812 */ /* 0x000fca00078e3cff */
[----:B------:R-:W-:Y:S02]  /*00b0*/  IMAD R2, R2, 0x4182bed5, RZ ;  /* 0x4182bed502027824 */ /* 0x000fe400078e02ff */
[----:B0-----:R-:W-:Y:S01]  /*00c0*/  IMAD R0, R3, UR4, R0 ;  /* 0x0000000403007c24 */ /* 0x001fe2000f8e0200 */
[----:B------:R-:W-:Y:S01]  /*00d0*/  SEL R3, R4, 0x8bf16996, P0 ;  /* 0x8bf1699604037807 */ /* 0x000fe20000000000 */
[C---:B------:R-:W-:Y:S01]  /*00e0*/  VIADD R5, R2.reuse, 0x583f19 ;  /* 0x00583f1902057836 */ /* 0x040fe20000000000 */
[----:B------:R-:W-:Y:S01]  /*00f0*/  LOP3.LUT R6, R2, 0x159a55e5, RZ, 0x3c, !PT ;  /* 0x159a55e502067812 */ /* 0x000fe200078e3cff */
[C---:B---3--:R-:W-:Y:S01]  /*0100*/  IMAD.WIDE.U32 R8, R0.reuse, 0x30, R8 ;  /* 0x0000003000087825 */ /* 0x048fe200078e0008 */
[----:B------:R-:W-:Y:S02]  /*0110*/  LOP3.LUT R4, R3, 0x5491333, RZ, 0x3c, !PT ;  /* 0x0549133303047812 */ /* 0x000fe400078e3cff */
[----:B------:R-:W-:Y:S01]  /*0120*/  ISETP.NE.AND P0, PT, R0, RZ, PT ;  /* 0x000000ff0000720c */ /* 0x000fe20003f05270 */
[----:B------:R-:W-:-:S02]  /*0130*/  IMAD.IADD R10, R2, 0x1, R3 ;  /* 0x00000001020a7824 */ /* 0x000fc400078e0203 */
[----:B------:R-:W-:Y:S01]  /*0140*/  VIADD R7, R3, 0x1f123bb5 ;  /* 0x1f123bb503077836 */ /* 0x000fe20000000000 */
[----:B--2---:R0:W-:Y:S01]  /*0150*/  STG.E.64 desc[UR8][R8.64+0x10], R4 ;  /* 0x0000100408007986 */ /* 0x0041e2000c101b08 */
[----:B------:R-:W-:Y:S02]  /*0160*/  VIADD R3, R2, 0x75bcd15 ;  /* 0x075bcd1502037836 */ /* 0x000fe40000000000 */
[----:B------:R-:W-:Y:S01]  /*0170*/  VIADD R2, R10, 0x64f0c9 ;  /* 0x0064f0c90a027836 */ /* 0x000fe20000000000 */
[----:B------:R0:W-:Y:S04]  /*0180*/  STG.E.64 desc[UR8][R8.64+0x8], R6 ;  /* 0x0000080608007986 */ /* 0x0001e8000c101b08 */
[----:B------:R0:W-:Y:S01]  /*0190*/  STG.E.64 desc[UR8][R8.64], R2 ;  /* 0x0000000208007986 */ /* 0x0001e2000c101b08 */
[----:B------:R-:W-:Y:S05]  /*01a0*/  @!P0 BRA `(.L_x_1) ;  /* 0x0000000c00548947 */ /* 0x000fea0003800000 */
[----:B0-----:R-:W-:Y:S02]  /*01b0*/  IMAD.MOV.U32 R2, RZ, RZ, RZ ;  /* 0x000000ffff027224 */ /* 0x001fe400078e00ff */
[----:B------:R-:W-:Y:S02]  /*01c0*/  IMAD.MOV.U32 R12, RZ, RZ, R0 ;  /* 0x000000ffff0c7224 */ /* 0x000fe400078e0000 */
[----:B------:R-:W-:-:S07]  /*01d0*/  IMAD.MOV.U32 R13, RZ, RZ, RZ ;  /* 0x000000ffff0d7224 */ /* 0x000fce00078e00ff */
.L_x_7:
[----:B------:R-:W-:Y:S01]  /*01e0*/  LOP3.LUT R8, R12, 0x3, RZ, 0xc0, !PT ;  /* 0x000000030c087812 */ /* 0x000fe200078ec0ff */
[----:B------:R-:W-:Y:S03]  /*01f0*/  BSSY.RECONVERGENT B1, `(.L_x_2) ;  /* 0x00000ca000017945 */ /* 0x000fe60003800200 */
[----:B------:R-:W-:-:S04]  /*0200*/  ISETP.NE.U32.AND P0, PT, R8, RZ, PT ;  /* 0x000000ff0800720c */ /* 0x000fc80003f05070 */
[----:B------:R-:W-:-:S13]  /*0210*/  ISETP.NE.AND.EX P0, PT, RZ, RZ, PT, P0 ;  /* 0x000000ffff00720c */ /* 0x000fda0003f05300 */
[----:B0-----:R-:W-:Y:S05]  /*0220*/  @!P0 BRA `(.L_x_3) ;  /* 0x0000000c00188947 */ /* 0x001fea0003800000 */
[----:B------:R-:W0:Y:S01]  /*0230*/  LDC.64 R8, c[0x4][RZ] ;  /* 0x01000000ff087b82 */ /* 0x000e220000000a00 */
[----:B------:R-:W-:Y:S02]  /*0240*/  IMAD.MOV.U32 R14, RZ, RZ, RZ ;  /* 0x000000ffff0e7224 */ /* 0x000fe400078e00ff */
[----:B0-----:R-:W-:-:S07]  /*0250*/  IMAD.WIDE.U32 R8, R2, 0xc80, R8 ;  /* 0x00000c8002087825 */ /* 0x001fce00078e0008 */
.L_x_6:
[----:B------:R-:W-:Y:S01]  /*0260*/  IMAD.MOV.U32 R15, RZ, RZ, RZ ;  /* 0x000000ffff0f7224 */ /* 0x000fe200078e00ff */
[----:B0-----:R-:W-:Y:S02]  /*0270*/  CS2R R4, SRZ ;  /* 0x0000000000047805 */ /* 0x001fe4000001ff00 */
[----:B------:R-:W-:Y:S01]  /*0280*/  CS2R R6, SRZ ;  /* 0x0000000000067805 */ /* 0x000fe2000001ff00 */
[----:B------:R-:W-:-:S07]  /*0290*/  IMAD.MOV.U32 R3, RZ, RZ, RZ ;  /* 0x000000ffff037224 */ /* 0x000fce00078e00ff */
.L_x_5:
[----:B------:R-:W0:Y:S02]  /*02a0*/  LDC.64 R10, c[0x0][0x388] ;  /* 0x0000e200ff0a7b82 */ /* 0x000e240000000a00 */
[----:B0-----:R-:W-:-:S04]  /*02b0*/  IMAD.WIDE.U32 R10, R0, 0x30, R10 ;  /* 0x00000030000a7825 */ /* 0x001fc800078e000a */
[----:B------:R-:W-:-:S05]  /*02c0*/  IMAD.WIDE.U32 R10, R15, 0x4, R10 ;  /* 0x000000040f0a7825 */ /* 0x000fca00078e000a */
[----:B------:R0:W5:Y:S01]  /*02d0*/  LDG.E R16, desc[UR8][R10.64+0x4] ;  /* 0x000004080a107981 */ /* 0x000162000c1e1900 */
[----:B------:R-:W-:-:S07]  /*02e0*/  IMAD.MOV.U32 R17, RZ, RZ, RZ ;  /* 0x000000ffff117224 */ /* 0x000fce00078e00ff */
.L_x_4:
[----:B-----5:R-:W-:Y:S01]  /*02f0*/  SHF.R.U32.HI R23, RZ, R17, R16 ;  /* 0x00000011ff177219 */ /* 0x020fe20000011610 */
[----:B0-----:R-:W-:-:S03]  /*0300*/  IMAD.SHL.U32 R10, R15, 0x20, RZ ;  /* 0x000000200f0a7824 */ /* 0x001fc600078e00ff */
[----:B------:R-:W-:Y:S01]  /*0310*/  LOP3.LUT R11, R23, 0x1, RZ, 0xc0, !PT ;  /* 0x00000001170b7812 */ /* 0x000fe200078ec0ff */
[----:B------:R-:W-:-:S03]  /*0320*/  IMAD.IADD R10, R10, 0x1, R17 ;  /* 0x000000010a0a7824 */ /* 0x000fc600078e0211 */
[----:B------:R-:W-:Y:S01]  /*0330*/  ISETP.NE.U32.AND P0, PT, R11, 0x1, PT ;  /* 0x000000010b00780c */ /* 0x000fe20003f05070 */
[----:B------:R-:W-:-:S03]  /*0340*/  IMAD R11, R10, 0x5, RZ ;  /* 0x000000050a0b7824 */ /* 0x000fc600078e02ff */
[----:B------:R-:W-:Y:S01]  /*0350*/  R2P PR, R23, 0x7e ;  /* 0x0000007e17007804 */ /* 0x000fe20000000000 */
[----:B------:R-:W-:-:S08]  /*0360*/  IMAD.WIDE.U32 R10, R11, 0x4, R8 ;  /* 0x000000040b0a7825 */ /* 0x000fd000078e0008 */
[----:B------:R-:W2:Y:S04]  /*0370*/  @!P0 LDG.E R20, desc[UR8][R10.64+0x10] ;  /* 0x000010080a148981 */ /* 0x000ea8000c1e1900 */
[----:B------:R-:W3:Y:S04]  /*0380*/  @P1 LDG.E R22, desc[UR8][R10.64+0x24] ;  /* 0x000024080a161981 */ /* 0x000ee8000c1e1900 */
[----:B------:R-:W4:Y:S04]  /*0390*/  @P2 LDG.E R24, desc[UR8][R10.64+0x38] ;  /* 0x000038080a182981 */ /* 0x000f28000c1e1900 */
[----:B------:R-:W4:Y:S04]  /*03a0*/  @P3 LDG.E R26, desc[UR8][R10.64+0x4c] ;  /* 0x00004c080a1a3981 */ /* 0x000f28000c1e1900 */
[----:B------:R-:W4:Y:S04]  /*03b0*/  @P4 LDG.E R28, desc[UR8][R10.64+0x60] ;  /* 0x000060080a1c4981 */ /* 0x000f28000c1e1900 */
[----:B------:R-:W4:Y:S04]  /*03c0*/  @!P0 LDG.E R18, desc[UR8][R10.64] ;  /* 0x000000080a128981 */ /* 0x000f28000c1e1900 */
[----:B------:R-:W4:Y:S04]  /*03d0*/  @!P0 LDG.E R19, desc[UR8][R10.64+0x4] ;  /* 0x000004080a138981 */ /* 0x000f28000c1e1900 */
[----:B------:R-:W4:Y:S04]  /*03e0*/  @P5 LDG.E R21, desc[UR8][R10.64+0x74] ;  /* 0x000074080a155981 */ /* 0x000f28000c1e1900 */
[----:B------:R-:W4:Y:S04]  /*03f0*/  @P1 LDG.E R25, desc[UR8][R10.64+0x20] ;  /* 0x000020080a191981 */ /* 0x000f28000c1e1900 */
[----:B------:R-:W4:Y:S01]  /*0400*/  @P3 LDG.E R27, desc[UR8][R10.64+0x48] ;  /* 0x000048080a1b3981 */ /* 0x000f22000c1e1900 */
[----:B--2---:R-:W-:-:S03]  /*0410*/  @!P0 LOP3.LUT R5, R5, R20, RZ, 0x3c, !PT ;  /* 0x0000001405058212 */ /* 0x004fc600078e3cff */
[----:B------:R-:W2:Y:S01]  /*0420*/  @P1 LDG.E R20, desc[UR8][R10.64+0x14] ;  /* 0x000014080a141981 */ /* 0x000ea2000c1e1900 */
[----:B---3--:R-:W-:-:S03]  /*0430*/  @P1 LOP3.LUT R5, R5, R22, RZ, 0x3c, !PT ;  /* 0x0000001605051212 */ /* 0x008fc600078e3cff */
[----:B------:R-:W3:Y:S01]  /*0440*/  @P1 LDG.E R22, desc[UR8][R10.64+0x1c] ;  /* 0x00001c080a161981 */ /* 0x000ee2000c1e1900 */
[----:B----4-:R-:W-:-:S03]  /*0450*/  @P2 LOP3.LUT R5, R5, R24, RZ, 0x3c, !PT ;  /* 0x0000001805052212 */ /* 0x010fc600078e3cff */
[----:B------:R-:W4:Y:S01]  /*0460*/  @P2 LDG.E R24, desc[UR8][R10.64+0x28] ;  /* 0x000028080a182981 */ /* 0x000f22000c1e1900 */
[----:B------:R-:W-:-:S03]  /*0470*/  @P3 LOP3.LUT R5, R5, R26, RZ, 0x3c, !PT ;  /* 0x0000001a05053212 */ /* 0x000fc600078e3cff */
[----:B------:R-:W3:Y:S01]  /*0480*/  @P6 LDG.E R26, desc[UR8][R10.64+0x88] ;  /* 0x000088080a1a6981 */ /* 0x000ee2000c1e1900 */
[----:B------:R-:W-:Y:S02]  /*0490*/  @P4 LOP3.LUT R5, R5, R28, RZ, 0x3c, !PT ;  /* 0x0000001c05054212 */ /* 0x000fe400078e3cff */
[----:B------:R-:W-:Y:S02]  /*04a0*/  @!P0 LOP3.LUT R3, R3, R18, RZ, 0x3c, !PT ;  /* 0x0000001203038212 */ /* 0x000fe400078e3cff */
[----:B------:R-:W3:Y:S01]  /*04b0*/  @!P0 LDG.E R18, desc[UR8][R10.64+0x8] ;  /* 0x000008080a128981 */ /* 0x000ee2000c1e1900 */
[----:B------:R-:W-:-:S03]  /*04c0*/  @!P0 LOP3.LUT R6, R6, R19, RZ, 0x3c, !PT ;  /* 0x0000001306068212 */ /* 0x000fc600078e3cff */
[----:B------:R-:W3:Y:S01]  /*04d0*/  @!P0 LDG.E R19, desc[UR8][R10.64+0xc] ;  /* 0x00000c080a138981 */ /* 0x000ee2000c1e1900 */
[----:B------:R-:W-:-:S03]  /*04e0*/  @P5 LOP3.LUT R5, R5, R21, RZ, 0x3c, !PT ;  /* 0x0000001505055212 */ /* 0x000fc600078e3cff */
[----:B------:R-:W3:Y:S01]  /*04f0*/  @P1 LDG.E R21, desc[UR8][R10.64+0x18] ;  /* 0x000018080a151981 */ /* 0x000ee2000c1e1900 */
[----:B--2---:R-:W-:-:S03]  /*0500*/  @P1 LOP3.LUT R3, R3, R20, RZ, 0x3c, !PT ;  /* 0x0000001403031212 */ /* 0x004fc600078e3cff */
[----:B------:R-:W2:Y:S01]  /*0510*/  @P3 LDG.E R20, desc[UR8][R10.64+0x3c] ;  /* 0x00003c080a143981 */ /* 0x000ea2000c1e1900 */
[----:B----4-:R-:W-:-:S03]  /*0520*/  @P2 LOP3.LUT R3, R3, R24, RZ, 0x3c, !PT ;  /* 0x0000001803032212 */ /* 0x010fc600078e3cff */
[----:B------:R-:W4:Y:S01]  /*0530*/  @P4 LDG.E R24, desc[UR8][R10.64+0x50] ;  /* 0x000050080a184981 */ /* 0x000f22000c1e1900 */
[----:B---3--:R-:W-:-:S03]  /*0540*/  @!P0 LOP3.LUT R7, R7, R18, RZ, 0x3c, !PT ;  /* 0x0000001207078212 */ /* 0x008fc600078e3cff */
[----:B------:R-:W3:Y:S01]  /*0550*/  @P2 LDG.E R18, desc[UR8][R10.64+0x30] ;  /* 0x000030080a122981 */ /* 0x000ee2000c1e1900 */
[----:B------:R-:W-:-:S03]  /*0560*/  @!P0 LOP3.LUT R4, R4, R19, RZ, 0x3c, !PT ;  /* 0x0000001304048212 */ /* 0x000fc600078e3cff */
[----:B------:R-:W3:Y:S01]  /*0570*/  @P2 LDG.E R19, desc[UR8][R10.64+0x2c] ;  /* 0x00002c080a132981 */ /* 0x000ee2000c1e1900 */
[----:B------:R-:W-:-:S03]  /*0580*/  @P1 LOP3.LUT R6, R6, R21, RZ, 0x3c, !PT ;  /* 0x0000001506061212 */ /* 0x000fc600078e3cff */
[----:B------:R-:W3:Y:S01]  /*0590*/  @P2 LDG.E R21, desc[UR8][R10.64+0x34] ;  /* 0x000034080a152981 */ /* 0x000ee2000c1e1900 */
[----:B------:R-:W-:Y:S02]  /*05a0*/  @P1 LOP3.LUT R7, R7, R22, RZ, 0x3c, !PT ;  /* 0x0000001607071212 */ /* 0x000fe400078e3cff */
[----:B------:R-:W-:Y:S01]  /*05b0*/  @P1 LOP3.LUT R4, R4, R25, RZ, 0x3c, !PT ;  /* 0x0000001904041212 */ /* 0x000fe200078e3cff */
[----:B------:R-:W3:Y:S04]  /*05c0*/  @P3 LDG.E R22, desc[UR8][R10.64+0x44] ;  /* 0x000044080a163981 */ /* 0x000ee8000c1e1900 */
[----:B------:R-:W3:Y:S01]  /*05d0*/  @P3 LDG.E R25, desc[UR8][R10.64+0x40] ;  /* 0x000040080a193981 */ /* 0x000ee2000c1e1900 */
[----:B--2---:R-:W-:-:S03]  /*05e0*/  @P3 LOP3.LUT R3, R3, R20, RZ, 0x3c, !PT ;  /* 0x0000001403033212 */ /* 0x004fc600078e3cff */
[----:B------:R-:W2:Y:S01]  /*05f0*/  @P5 LDG.E R20, desc[UR8][R10.64+0x64] ;  /* 0x000064080a145981 */ /* 0x000ea2000c1e1900 */
[----:B----4-:R-:W-:-:S03]  /*0600*/  @P4 LOP3.LUT R3, R3, R24, RZ, 0x3c, !PT ;  /* 0x0000001803034212 */ /* 0x010fc600078e3cff */
[----:B------:R-:W4:Y:S01]  /*0610*/  @P6 LDG.E R24, desc[UR8][R10.64+0x78] ;  /* 0x000078080a186981 */ /* 0x000f22000c1e1900 */
[----:B---3--:R-:W-:-:S03]  /*0620*/  @P2 LOP3.LUT R7, R7, R18, RZ, 0x3c, !PT ;  /* 0x0000001207072212 */ /* 0x008fc600078e3cff */
[----:B------:R-:W3:Y:S01]  /*0630*/  @P4 LDG.E R18, desc[UR8][R10.64+0x58] ;  /* 0x000058080a124981 */ /* 0x000ee2000c1e1900 */
[----:B------:R-:W-:-:S03]  /*0640*/  @P2 LOP3.LUT R6, R6, R19, RZ, 0x3c, !PT ;  /* 0x0000001306062212 */ /* 0x000fc600078e3cff */
[----:B------:R-:W3:Y:S01]  /*0650*/  @P4 LDG.E R19, desc[UR8][R10.64+0x54] ;  /* 0x000054080a134981 */ /* 0x000ee2000c1e1900 */
[----:B------:R-:W-:-:S03]  /*0660*/  @P2 LOP3.LUT R4, R4, R21, RZ, 0x3c, !PT ;  /* 0x0000001504042212 */ /* 0x000fc600078e3cff */
[----:B------:R-:W3:Y:S01]  /*0670*/  @P4 LDG.E R21, desc[UR8][R10.64+0x5c] ;  /* 0x00005c080a154981 */ /* 0x000ee2000c1e1900 */
[----:B------:R-:W-:Y:S02]  /*0680*/  @P3 LOP3.LUT R7, R7, R22, RZ, 0x3c, !PT ;  /* 0x0000001607073212 */ /* 0x000fe400078e3cff */
[----:B------:R-:W-:Y:S01]  /*0690*/  @P3 LOP3.LUT R4, R4, R27, RZ, 0x3c, !PT ;  /* 0x0000001b04043212 */ /* 0x000fe200078e3cff */
[----:B------:R-:W3:Y:S01]  /*06a0*/  @P5 LDG.E R22, desc[UR8][R10.64+0x6c] ;  /* 0x00006c080a165981 */ /* 0x000ee2000c1e1900 */
[----:B------:R-:W-:-:S03]  /*06b0*/  @P3 LOP3.LUT R6, R6, R25, RZ, 0x3c, !PT ;  /* 0x0000001906063212 */ /* 0x000fc600078e3cff */
[----:B------:R-:W3:Y:S04]  /*06c0*/  @P5 LDG.E R25, desc[UR8][R10.64+0x68] ;  /* 0x000068080a195981 */ /* 0x000ee8000c1e1900 */
[----:B------:R-:W3:Y:S01]  /*06d0*/  @P5 LDG.E R27, desc[UR8][R10.64+0x70] ;  /* 0x000070080a1b5981 */ /* 0x000ee2000c1e1900 */
[----:B------:R-:W-:Y:S02]  /*06e0*/  LOP3.LUT P0, RZ, R23, 0x80, RZ, 0xc0, !PT ;  /* 0x0000008017ff7812 */ /* 0x000fe4000780c0ff */
[----:B--2---:R-:W-:-:S11]  /*06f0*/  @P5 LOP3.LUT R3, R3, R20, RZ, 0x3c, !PT ;  /* 0x0000001403035212 */ /* 0x004fd600078e3cff */
        /* <DEDUP_REMOVED lines=15> */
[----:B------:R-:W-:Y:S02]  /*07f0*/  @P6 LOP3.LUT R5, R5, R26, RZ, 0x3c, !PT ;  /* 0x0000001a05056212 */ /* 0x000fe400078e3cff */
[----:B--2---:R-:W-:Y:S02]  /*0800*/  @P0 LOP3.LUT R3, R3, R20, RZ, 0x3c, !PT ;  /* 0x0000001403030212 */ /* 0x004fe400078e3cff */
[----:B----4-:R-:W-:Y:S02]  /*0810*/  @P0 LOP3.LUT R5, R5, R24, RZ, 0x3c, !PT ;  /* 0x0000001805050212 */ /* 0x010fe400078e3cff */
[----:B---3--:R-:W-:Y:S02]  /*0820*/  @P6 LOP3.LUT R7, R7, R18, RZ, 0x3c, !PT ;  /* 0x0000001207076212 */ /* 0x008fe400078e3cff */
[----:B------:R-:W-:Y:S02]  /*0830*/  @P6 LOP3.LUT R6, R6, R19, RZ, 0x3c, !PT ;  /* 0x0000001306066212 */ /* 0x000fe400078e3cff */
[----:B------:R-:W-:-:S02]  /*0840*/  @P6 LOP3.LUT R4, R4, R21, RZ, 0x3c, !PT ;  /* 0x0000001504046212 */ /* 0x000fc400078e3cff */
[----:B------:R-:W-:Y:S02]  /*0850*/  @P0 LOP3.LUT R7, R7, R22, RZ, 0x3c, !PT ;  /* 0x0000001607070212 */ /* 0x000fe400078e3cff */
[----:B------:R-:W-:Y:S02]  /*0860*/  @P0 LOP3.LUT R6, R6, R25, RZ, 0x3c, !PT ;  /* 0x0000001906060212 */ /* 0x000fe400078e3cff */
[----:B------:R-:W-:Y:S02]  /*0870*/  @P0 LOP3.LUT R4, R4, R27, RZ, 0x3c, !PT ;  /* 0x0000001b04040212 */ /* 0x000fe400078e3cff */
[----:B------:R-:W-:-:S13]  /*0880*/  R2P PR, R23.B1, 0x7f ;  /* 0x0000007f17007804 */ /* 0x000fda0000001000 */
[----:B------:R-:W2:Y:S04]  /*0890*/  @P0 LDG.E R18, desc[UR8][R10.64+0xa0] ;  /* 0x0000a0080a120981 */ /* 0x000ea8000c1e1900 */
[----:B------:R-:W3:Y:S04]  /*08a0*/  @P0 LDG.E R20, desc[UR8][R10.64+0xa8] ;  /* 0x0000a8080a140981 */ /* 0x000ee8000c1e1900 */
[----:B------:R-:W4:Y:S04]  /*08b0*/  @P1 LDG.E R22, desc[UR8][R10.64+0xbc] ;  /* 0x0000bc080a161981 */ /* 0x000f28000c1e1900 */
[----:B------:R-:W4:Y:S04]  /*08c0*/  @P1 LDG.E R24, desc[UR8][R10.64+0xc4] ;  /* 0x0000c4080a181981 */ /* 0x000f28000c1e1900 */
[----:B------:R-:W4:Y:S04]  /*08d0*/  @P0 LDG.E R19, desc[UR8][R10.64+0xa4] ;  /* 0x0000a4080a130981 */ /* 0x000f28000c1e1900 */
[----:B------:R-:W4:Y:S04]  /*08e0*/  @P0 LDG.E R21, desc[UR8][R10.64+0xac] ;  /* 0x0000ac080a150981 */ /* 0x000f28000c1e1900 */
[----:B------:R-:W4:Y:S04]  /*08f0*/  @P1 LDG.E R25, desc[UR8][R10.64+0xb8] ;  /* 0x0000b8080a191981 */ /* 0x000f28000c1e1900 */
[----:B------:R-:W4:Y:S04]  /*0900*/  @P2 LDG.E R26, desc[UR8][R10.64+0xc8] ;  /* 0x0000c8080a1a2981 */ /* 0x000f28000c1e1900 */
[----:B------:R-:W4:Y:S04]  /*0910*/  @P1 LDG.E R27, desc[UR8][R10.64+0xc0] ;  /* 0x0000c0080a1b1981 */ /* 0x000f28000c1e1900 */
[----:B------:R-:W4:Y:S01]  /*0920*/  @P3 LDG.E R28, desc[UR8][R10.64+0xec] ;  /* 0x0000ec080a1c3981 */ /* 0x000f22000c1e1900 */
[----:B--2---:R-:W-:-:S03]  /*0930*/  @P0 LOP3.LUT R3, R3, R18, RZ, 0x3c, !PT ;  /* 0x0000001203030212 */ /* 0x004fc600078e3cff */
[----:B------:R-:W2:Y:S01]  /*0940*/  @P0 LDG.E R18, desc[UR8][R10.64+0xb0] ;  /* 0x0000b0080a120981 */ /* 0x000ea2000c1e1900 */
[----:B---3--:R-:W-:-:S03]  /*0950*/  @P0 LOP3.LUT R7, R7, R20, RZ, 0x3c, !PT ;  /* 0x0000001407070212 */ /* 0x008fc600078e3cff */
[----:B------:R-:W3:Y:S01]  /*0960*/  @P1 LDG.E R20, desc[UR8][R10.64+0xb4] ;  /* 0x0000b4080a141981 */ /* 0x000ee2000c1e1900 */
[----:B----4-:R-:W-:-:S03]  /*0970*/  @P1 LOP3.LUT R7, R7, R22, RZ, 0x3c, !PT ;  /* 0x0000001607071212 */ /* 0x010fc600078e3cff */
[----:B------:R-:W4:Y:S01]  /*0980*/  @P2 LDG.E R22, desc[UR8][R10.64+0xd8] ;  /* 0x0000d8080a162981 */ /* 0x000f22000c1e1900 */
[----:B------:R-:W-:-:S03]  /*0990*/  @P0 LOP3.LUT R6, R6, R19, RZ, 0x3c, !PT ;  /* 0x0000001306060212 */ /* 0x000fc600078e3cff */
[----:B------:R-:W4:Y:S01]  /*09a0*/  @P2 LDG.E R19, desc[UR8][R10.64+0xcc] ;  /* 0x0000cc080a132981 */ /* 0x000f22000c1e1900 */
[----:B------:R-:W-:-:S03]  /*09b0*/  @P0 LOP3.LUT R4, R4, R21, RZ, 0x3c, !PT ;  /* 0x0000001504040212 */ /* 0x000fc600078e3cff */
[----:B------:R-:W4:Y:S01]  /*09c0*/  @P2 LDG.E R21, desc[UR8][R10.64+0xd4] ;  /* 0x0000d4080a152981 */ /* 0x000f22000c1e1900 */
[----:B------:R-:W-:-:S03]  /*09d0*/  @P1 LOP3.LUT R6, R6, R25, RZ, 0x3c, !PT ;  /* 0x0000001906061212 */ /* 0x000fc600078e3cff */
[----:B------:R-:W4:Y:S01]  /*09e0*/  @P3 LDG.E R25, desc[UR8][R10.64+0xe8] ;  /* 0x0000e8080a193981 */ /* 0x000f22000c1e1900 */
[----:B--2---:R-:W-:-:S03]  /*09f0*/  @P0 LOP3.LUT R5, R5, R18, RZ, 0x3c, !PT ;  /* 0x0000001205050212 */ /* 0x004fc600078e3cff */
[----:B------:R-:W2:Y:S01]  /*0a00*/  @P4 LDG.E R18, desc[UR8][R10.64+0xf0] ;  /* 0x0000f0080a124981 */ /* 0x000ea2000c1e1900 */
[----:B------:R-:W-:-:S03]  /*0a10*/  @P1 LOP3.LUT R5, R5, R24, RZ, 0x3c, !PT ;  /* 0x0000001805051212 */ /* 0x000fc600078e3cff */
[----:B------:R-:W2:Y:S01]  /*0a20*/  @P3 LDG.E R24, desc[UR8][R10.64+0xdc] ;  /* 0x0000dc080a183981 */ /* 0x000ea2000c1e1900 */
[----:B---3--:R-:W-:-:S03]  /*0a30*/  @P1 LOP3.LUT R3, R3, R20, RZ, 0x3c, !PT ;  /* 0x0000001403031212 */ /* 0x008fc600078e3cff */
[----:B------:R-:W3:Y:S01]  /*0a40*/  @P2 LDG.E R20, desc[UR8][R10.64+0xd0] ;  /* 0x0000d0080a142981 */ /* 0x000ee2000c1e1900 */
[----:B------:R-:W-:Y:S02]  /*0a50*/  LOP3.LUT P0, RZ, R23, 0x8000, RZ, 0xc0, !PT ;  /* 0x0000800017ff7812 */ /* 0x000fe4000780c0ff */
[----:B------:R-:W-:Y:S01]  /*0a60*/  @P2 LOP3.LUT R3, R3, R26, RZ, 0x3c, !PT ;  /* 0x0000001a03032212 */ /* 0x000fe200078e3cff */
[----:B------:R-:W3:Y:S04]  /*0a70*/  @P3 LDG.E R23, desc[UR8][R10.64+0xe0] ;  /* 0x0000e0080a173981 */ /* 0x000ee8000c1e1900 */
[----:B------:R-:W3:Y:S01]  /*0a80*/  @P3 LDG.E R26, desc[UR8][R10.64+0xe4] ;  /* 0x0000e4080a1a3981 */ /* 0x000ee2000c1e1900 */
[----:B------:R-:W-:Y:S02]  /*0a90*/  @P1 LOP3.LUT R4, R4, R27, RZ, 0x3c, !PT ;  /* 0x0000001b04041212 */ /* 0x000fe400078e3cff */
[----:B----4-:R-:W-:-:S02]  /*0aa0*/  @P2 LOP3.LUT R5, R5, R22, RZ, 0x3c, !PT ;  /* 0x0000001605052212 */ /* 0x010fc400078e3cff */
[----:B------:R-:W4:Y:S01]  /*0ab0*/  @P4 LDG.E R22, desc[UR8][R10.64+0x100] ;  /* 0x000100080a164981 */ /* 0x000f22000c1e1900 */
[----:B------:R-:W-:Y:S02]  /*0ac0*/  @P2 LOP3.LUT R6, R6, R19, RZ, 0x3c, !PT ;  /* 0x0000001306062212 */ /* 0x000fe400078e3cff */
[----:B------:R-:W-:Y:S01]  /*0ad0*/  @P2 LOP3.LUT R4, R4, R21, RZ, 0x3c, !PT ;  /* 0x0000001504042212 */ /* 0x000fe200078e3cff */
[----:B------:R-:W4:Y:S04]  /*0ae0*/  @P4 LDG.E R19, desc[UR8][R10.64+0xf4] ;  /* 0x0000f4080a134981 */ /* 0x000f28000c1e1900 */
[----:B------:R-:W4:Y:S01]  /*0af0*/  @P4 LDG.E R21, desc[UR8][R10.64+0xfc] ;  /* 0x0000fc080a154981 */ /* 0x000f22000c1e1900 */
[----:B------:R-:W-:-:S03]  /*0b00*/  @P3 LOP3.LUT R4, R4, R25, RZ, 0x3c, !PT ;  /* 0x0000001904043212 */ /* 0x000fc600078e3cff */
[----:B------:R-:W4:Y:S01]  /*0b10*/  @P5 LDG.E R25, desc[UR8][R10.64+0x110] ;  /* 0x000110080a195981 */ /* 0x000f22000c1e1900 */
[----:B--2---:R-:W-:-:S03]  /*0b20*/  @P3 LOP3.LUT R3, R3, R24, RZ, 0x3c, !PT ;  /* 0x0000001803033212 */ /* 0x004fc600078e3cff */
[----:B------:R-:W2:Y:S01]  /*0b30*/  @P5 LDG.E R24, desc[UR8][R10.64+0x104] ;  /* 0x000104080a185981 */ /* 0x000ea2000c1e1900 */
[----:B---3--:R-:W-:Y:S02]  /*0b40*/  @P2 LOP3.LUT R7, R7, R20, RZ, 0x3c, !PT ;  /* 0x0000001407072212 */ /* 0x008fe400078e3cff */
[----:B------:R-:W-:Y:S01]  /*0b50*/  @P4 LOP3.LUT R3, R3, R18, RZ, 0x3c, !PT ;  /* 0x0000001203034212 */ /* 0x000fe200078e3cff */
[----:B------:R-:W3:Y:S01]  /*0b60*/  @P4 LDG.E R20, desc[UR8][R10.64+0xf8] ;  /* 0x0000f8080a144981 */ /* 0x000ee2000c1e1900 */
[----:B------:R-:W-:-:S03]  /*0b70*/  @P3 LOP3.LUT R6, R6, R23, RZ, 0x3c, !PT ;  /* 0x0000001706063212 */ /* 0x000fc600078e3cff */
[----:B------:R-:W3:Y:S01]  /*0b80*/  @P5 LDG.E R18, desc[UR8][R10.64+0x114] ;  /* 0x000114080a125981 */ /* 0x000ee2000c1e1900 */
[----:B------:R-:W-:-:S03]  /*0b90*/  @P3 LOP3.LUT R7, R7, R26, RZ, 0x3c, !PT ;  /* 0x0000001a07073212 */ /* 0x000fc600078e3cff */
[----:B------:R-:W3:Y:S04]  /*0ba0*/  @P5 LDG.E R23, desc[UR8][R10.64+0x108] ;  /* 0x000108080a175981 */ /* 0x000ee8000c1e1900 */
[----:B------:R-:W3:Y:S01]  /*0bb0*/  @P5 LDG.E R26, desc[UR8][R10.64+0x10c] ;  /* 0x00010c080a1a5981 */ /* 0x000ee2000c1e1900 */
[----:B------:R-:W-:Y:S02]  /*0bc0*/  @P3 LOP3.LUT R5, R5, R28, RZ, 0x3c, !PT ;  /* 0x0000001c05053212 */ /* 0x000fe400078e3cff */
[----:B----4-:R-:W-:Y:S01]  /*0bd0*/  @P4 LOP3.LUT R6, R6, R19, RZ, 0x3c, !PT ;  /* 0x0000001306064212 */ /* 0x010fe200078e3cff */
[----:B------:R-:W4:Y:S01]  /*0be0*/  @P0 LDG.E R28, desc[UR8][R10.64+0x13c] ;  /* 0x00013c080a1c0981 */ /* 0x000f22000c1e1900 */
[----:B------:R-:W-:Y:S02]  /*0bf0*/  @P4 LOP3.LUT R5, R5, R22, RZ, 0x3c, !PT ;  /* 0x0000001605054212 */ /* 0x000fe400078e3cff */
[----:B------:R-:W-:Y:S01]  /*0c00*/  @P4 LOP3.LUT R4, R4, R21, RZ, 0x3c, !PT ;  /* 0x0000001504044212 */ /* 0x000fe200078e3cff */
[----:B------:R-:W4:Y:S04]  /*0c10*/  @P6 LDG.E R19, desc[UR8][R10.64+0x11c] ;  /* 0x00011c080a136981 */ /* 0x000f28000c1e1900 */
[----:B------:R-:W4:Y:S01]  /*0c20*/  @P6 LDG.E R22, desc[UR8][R10.64+0x120] ;  /* 0x000120080a166981 */ /* 0x000f22000c1e1900 */
[----:B------:R-:W-:-:S03]  /*0c30*/  @P5 LOP3.LUT R4, R4, R25, RZ, 0x3c, !PT ;  /* 0x0000001904045212 */ /* 0x000fc600078e3cff */
[----:B------:R-:W4:Y:S04]  /*0c40*/  @P6 LDG.E R21, desc[UR8][R10.64+0x124] ;  /* 0x000124080a156981 */ /* 0x000f28000c1e1900 */
[----:B------:R-:W4:Y:S01]  /*0c50*/  @P0 LDG.E R25, desc[UR8][R10.64+0x138] ;  /* 0x000138080a190981 */ /* 0x000f22000c1e1900 */
[----:B--2---:R-:W-:-:S03]  /*0c60*/  @P5 LOP3.LUT R3, R3, R24, RZ, 0x3c, !PT ;  /* 0x0000001803035212 */ /* 0x004fc600078e3cff */
[----:B------:R-:W2:Y:S01]  /*0c70*/  @P0 LDG.E R24, desc[UR8][R10.64+0x12c] ;  /* 0x00012c080a180981 */ /* 0x000ea2000c1e1900 */
[----:B---3--:R-:W-:-:S03]  /*0c80*/  @P4 LOP3.LUT R7, R7, R20, RZ, 0x3c, !PT ;  /* 0x0000001407074212 */ /* 0x008fc600078e3cff */
[----:B------:R-:W3:Y:S01]  /*0c90*/  @P6 LDG.E R20, desc[UR8][R10.64+0x118] ;  /* 0x000118080a146981 */ /* 0x000ee2000c1e1900 */
[----:B------:R-:W-:-:S03]  /*0ca0*/  @P5 LOP3.LUT R5, R5, R18, RZ, 0x3c, !PT ;  /* 0x0000001205055212 */ /* 0x000fc600078e3cff */
[----:B------:R-:W2:Y:S01]  /*0cb0*/  @P6 LDG.E R18, desc[UR8][R10.64+0x128] ;  /* 0x000128080a126981 */ /* 0x000ea2000c1e1900 */
[----:B------:R-:W-:-:S03]  /*0cc0*/  @P5 LOP3.LUT R6, R6, R23, RZ, 0x3c, !PT ;  /* 0x0000001706065212 */ /* 0x000fc600078e3cff */
[----:B------:R-:W2:Y:S01]  /*0cd0*/  @P0 LDG.E R23, desc[UR8][R10.64+0x130] ;  /* 0x000130080a170981 */ /* 0x000ea2000c1e1900 */
[----:B------:R-:W-:-:S03]  /*0ce0*/  @P5 LOP3.LUT R7, R7, R26, RZ, 0x3c, !PT ;  /* 0x0000001a07075212 */ /* 0x000fc600078e3cff */
[----:B------:R-:W2:Y:S01]  /*0cf0*/  @P0 LDG.E R26, desc[UR8][R10.64+0x134] ;  /* 0x000134080a1a0981 */ /* 0x000ea2000c1e1900 */
[----:B------:R-:W-:-:S05]  /*0d00*/  VIADD R17, R17, 0x10 ;  /* 0x0000001011117836 */ /* 0x000fca0000000000 */
[----:B------:R-:W-:Y:S02]  /*0d10*/  ISETP.NE.AND P1, PT, R17, 0x20, PT ;  /* 0x000000201100780c */ /* 0x000fe40003f25270 */
[----:B----4-:R-:W-:Y:S02]  /*0d20*/  @P6 LOP3.LUT R6, R6, R19, RZ, 0x3c, !PT ;  /* 0x0000001306066212 */ /* 0x010fe400078e3cff */
[----:B------:R-:W-:Y:S02]  /*0d30*/  @P6 LOP3.LUT R7, R7, R22, RZ, 0x3c, !PT ;  /* 0x0000001607076212 */ /* 0x000fe400078e3cff */
[----:B------:R-:W-:-:S04]  /*0d40*/  @P6 LOP3.LUT R4, R4, R21, RZ, 0x3c, !PT ;  /* 0x0000001504046212 */ /* 0x000fc800078e3cff */
[----:B------:R-:W-:Y:S02]  /*0d50*/  @P0 LOP3.LUT R4, R4, R25, RZ, 0x3c, !PT ;  /* 0x0000001904040212 */ /* 0x000fe400078e3cff */
[----:B---3--:R-:W-:Y:S02]  /*0d60*/  @P6 LOP3.LUT R3, R3, R20, RZ, 0x3c, !PT ;  /* 0x0000001403036212 */ /* 0x008fe400078e3cff */
[----:B--2---:R-:W-:Y:S02]  /*0d70*/  @P6 LOP3.LUT R5, R5, R18, RZ, 0x3c, !PT ;  /* 0x0000001205056212 */ /* 0x004fe400078e3cff */
[----:B------:R-:W-:Y:S02]  /*0d80*/  @P0 LOP3.LUT R3, R3, R24, RZ, 0x3c, !PT ;  /* 0x0000001803030212 */ /* 0x000fe400078e3cff */
[----:B------:R-:W-:Y:S02]  /*0d90*/  @P0 LOP3.LUT R6, R6, R23, RZ, 0x3c, !PT ;  /* 0x0000001706060212 */ /* 0x000fe400078e3cff */
[----:B------:R-:W-:-:S02]  /*0da0*/  @P0 LOP3.LUT R5, R5, R28, RZ, 0x3c, !PT ;  /* 0x0000001c05050212 */ /* 0x000fc400078e3cff */
[----:B------:R-:W-:Y:S01]  /*0db0*/  @P0 LOP3.LUT R7, R7, R26, RZ, 0x3c, !PT ;  /* 0x0000001a07070212 */ /* 0x000fe200078e3cff */
[----:B------:R-:W-:Y:S06]  /*0dc0*/  @P1 BRA `(.L_x_4) ;  /* 0xfffffff400481947 */ /* 0x000fec000383ffff */
[----:B------:R-:W-:-:S05]  /*0dd0*/  VIADD R15, R15, 0x1 ;  /* 0x000000010f0f7836 */ /* 0x000fca0000000000 */
[----:B------:R-:W-:-:S13]  /*0de0*/  ISETP.NE.AND P0, PT, R15, 0x5, PT ;  /* 0x000000050f00780c */ /* 0x000fda0003f05270 */
[----:B------:R-:W-:Y:S05]  /*0df0*/  @P0 BRA `(.L_x_5) ;  /* 0xfffffff400280947 */ /* 0x000fea000383ffff */
[----:B------:R-:W0:Y:S01]  /*0e00*/  LDC.64 R10, c[0x0][0x388] ;  /* 0x0000e200ff0a7b82 */ /* 0x000e220000000a00 */
[----:B------:R-:W-:Y:S01]  /*0e10*/  VIADD R14, R14, 0x1 ;  /* 0x000000010e0e7836 */ /* 0x000fe20000000000 */
[----:B------:R-:W-:-:S04]  /*0e20*/  LOP3.LUT R15, R12, 0x3, RZ, 0xc0, !PT ;  /* 0x000000030c0f7812 */ /* 0x000fc800078ec0ff */
[----:B------:R-:W-:Y:S01]  /*0e30*/  ISETP.GE.U32.AND P0, PT, R14, R15, PT ;  /* 0x0000000f0e00720c */ /* 0x000fe20003f06070 */
[----:B0-----:R-:W-:-:S05]  /*0e40*/  IMAD.WIDE.U32 R10, R0, 0x30, R10 ;  /* 0x00000030000a7825 */ /* 0x001fca00078e000a */
[----:B------:R0:W-:Y:S04]  /*0e50*/  STG.E desc[UR8][R10.64+0x4], R3 ;  /* 0x000004030a007986 */ /* 0x0001e8000c101908 */
[----:B------:R0:W-:Y:S04]  /*0e60*/  STG.E.64 desc[UR8][R10.64+0x8], R6 ;  /* 0x000008060a007986 */ /* 0x0001e8000c101b08 */
[----:B------:R0:W-:Y:S01]  /*0e70*/  STG.E.64 desc[UR8][R10.64+0x10], R4 ;  /* 0x000010040a007986 */ /* 0x0001e2000c101b08 */
[----:B------:R-:W-:Y:S05]  /*0e80*/  @!P0 BRA `(.L_x_6) ;  /* 0xfffffff000f48947 */ /* 0x000fea000383ffff */
.L_x_3:
[----:B------:R-:W-:Y:S05]  /*0e90*/  BSYNC.RECONVERGENT B1 ;  /* 0x0000000000017941 */ /* 0x000fea0003800200 */
.L_x_2:
[----:B------:R-:W-:Y:S01]  /*0ea0*/  ISETP.GT.U32.AND P0, PT, R12, 0x3, PT ;  /* 0x000000030c00780c */ /* 0x000fe20003f04070 */
[----:B------:R-:W-:Y:S01]  /*0eb0*/  VIADD R2, R2, 0x1 ;  /* 0x0000000102027836 */ /* 0x000fe20000000000 */
[--C-:B------:R-:W-:Y:S02]  /*0ec0*/  SHF.R.U64 R12, R12, 0x2, R13.reuse ;  /* 0x000000020c0c7819 */ /* 0x100fe4000000120d */
[----:B------:R-:W-:Y:S02]  /*0ed0*/  ISETP.GT.U32.AND.EX P0, PT, R13, RZ, PT, P0 ;  /* 0x000000ff0d00720c */ /* 0x000fe40003f04100 */
[----:B------:R-:W-:-:S11]  /*0ee0*/  SHF.R.U32.HI R13, RZ, 0x2, R13 ;  /* 0x00000002ff0d7819 */ /* 0x000fd6000001160d */
[----:B------:R-:W-:Y:S05]  /*0ef0*/  @P0 BRA `(.L_x_7) ;  /* 0xfffffff000b80947 */ /* 0x000fea000383ffff */
.L_x_1:
[----:B------:R-:W-:Y:S05]  /*0f00*/  BSYNC.RECONVERGENT B0 ;  /* 0x0000000000007941 */ /* 0x000fea0003800200 */
.L_x_0:
[----:B0-----:R-:W0:Y:S01]  /*0f10*/  LDC.64 R8, c[0x0][0x388] ;  /* 0x0000e200ff087b82 */ /* 0x001e220000000a00 */
[----:B------:R-:W-:Y:S01]  /*0f20*/  UMOV UR5, URZ ;  /* 0x000000ff00057c82 */ /* 0x000fe20008000000 */
[----:B------:R-:W-:-:S06]  /*0f30*/  UMOV UR6, URZ ;  /* 0x000000ff00067c82 */ /* 0x000fcc0008000000 */
[----:B------:R-:W1:Y:S01]  /*0f40*/  LDC R10, c[0x0][0x390] ;  /* 0x0000e400ff0a7b82 */ /* 0x000e620000000800 */
[----:B0-----:R-:W-:-:S05]  /*0f50*/  IMAD.WIDE.U32 R8, R0, 0x30, R8 ;  /* 0x0000003000087825 */ /* 0x001fca00078e0008 */
[----:B------:R0:W-:Y:S01]  /*0f60*/  STG.E.64 desc[UR8][R8.64+0x18], RZ ;  /* 0x000018ff08007986 */ /* 0x0001e2000c101b08 */
[----:B-1----:R-:W-:-:S03]  /*0f70*/  LOP3.LUT R2, R10, 0xaad26b49, RZ, 0x3c, !PT ;  /* 0xaad26b490a027812 */ /* 0x002fc600078e3cff */
[----:B------:R0:W-:Y:S01]  /*0f80*/  STG.E desc[UR8][R8.64+0x20], RZ ;  /* 0x000020ff08007986 */ /* 0x0001e2000c101908 */
[----:B------:R-:W-:Y:S01]  /*0f90*/  ISETP.GT.AND P0, PT, R10, -0x1, PT ;  /* 0xffffffff0a00780c */ /* 0x000fe20003f04270 */
[----:B------:R-:W-:Y:S02]  /*0fa0*/  IMAD.MOV.U32 R10, RZ, RZ, -0x266e14b1 ;  /* 0xd991eb4fff0a7424 */ /* 0x000fe400078e00ff */
[----:B------:R0:W-:Y:S01]  /*0fb0*/  STG.E.64 desc[UR8][R8.64+0x28], RZ ;  /* 0x000028ff08007986 */ /* 0x0001e2000c101b08 */
[----:B------:R-:W-:Y:S02]  /*0fc0*/  IMAD R2, R2, 0x4182bed5, RZ ;  /* 0x4182bed502027824 */ /* 0x000fe400078e02ff */
[----:B------:R-:W-:Y:S01]  /*0fd0*/  SEL R11, R10, 0x8bf16996, P0 ;  /* 0x8bf169960a0b7807 */ /* 0x000fe20000000000 */
[----:B------:R-:W-:-:S04]  /*0fe0*/  IMAD.MOV.U32 R10, RZ, RZ, RZ ;  /* 0x000000ffff0a7224 */ /* 0x000fc800078e00ff */
[----:B------:R-:W-:-:S04]  /*0ff0*/  IMAD.IADD R2, R2, 0x1, R11 ;  /* 0x0000000102027824 */ /* 0x000fc800078e020b */
[----:B0-----:R-:W-:-:S07]  /*1000*/  VIADD R11, R2, 0x64f0c9 ;  /* 0x0064f0c9020b7836 */ /* 0x001fce0000000000 */
.L_x_9:
[----:B------:R-:W-:Y:S01]  /*1010*/  UIADD3 UR5, UP0, UPT, UR5, 0x1, URZ ;  /* 0x0000000105057890 */ /* 0x000fe2000ff1e0ff */
[----:B------:R-:W-:Y:S01]  /*1020*/  VIADD R12, R11, 0x161f14 ;  /* 0x00161f140b0c7836 */ /* 0x000fe20000000000 */
[----:B------:R-:W-:Y:S01]  /*1030*/  UMOV UR7, 0x200 ;  /* 0x0000020000077882 */ /* 0x000fe20000000000 */
[----:B------:R-:W-:Y:S01]  /*1040*/  IMAD.MOV.U32 R13, RZ, RZ, RZ ;  /* 0x000000ffff0d7224 */ /* 0x000fe200078e00ff */
[----:B------:R-:W-:Y:S02]  /*1050*/  UIADD3.X UR6, UPT, UPT, URZ, UR6, URZ, UP0, !UPT ;  /* 0x00000006ff067290 */ /* 0x000fe400087fe4ff */
[----:B------:R-:W-:Y:S01]  /*1060*/  UISETP.NE.U32.AND UP0, UPT, UR5, 0x200, UPT ;  /* 0x000002000500788c */ /* 0x000fe2000bf05070 */
[----:B------:R-:W-:-:S03]  /*1070*/  UMOV UR4, URZ ;  /* 0x000000ff00047c82 */ /* 0x000fc60008000000 */
[----:B------:R-:W-:-:S11]  /*1080*/  UISETP.NE.AND.EX UP0, UPT, UR6, URZ, UPT, UP0 ;  /* 0x000000ff0600728c */ /* 0x000fd6000bf05300 */
.L_x_8:
[----:B------:R-:W-:Y:S01]  /*1090*/  SHF.R.U32.HI R14, RZ, 0x2, R3 ;  /* 0x00000002ff0e7819 */ /* 0x000fe20000011603 */
[----:B------:R-:W-:Y:S01]  /*10a0*/  UIADD3 UR7, UP1, UPT, UR7, -0x4, URZ ;  /* 0xfffffffc07077890 */ /* 0x000fe2000ff3e0ff */
[----:B------:R-:W-:Y:S02]  /*10b0*/  SHF.R.U32.HI R17, RZ, 0x2, R6 ;  /* 0x00000002ff117819 */ /* 0x000fe40000011606 */
[----:B------:R-:W-:Y:S01]  /*10c0*/  LOP3.LUT R14, R14, R3, RZ, 0x3c, !PT ;  /* 0x000000030e0e7212 */ /* 0x000fe200078e3cff */
[----:B------:R-:W-:Y:S01]  /*10d0*/  IMAD.SHL.U32 R3, R5, 0x10, RZ ;  /* 0x0000001005037824 */ /* 0x000fe200078e00ff */
[----:B------:R-:W-:Y:S01]  /*10e0*/  LOP3.LUT R6, R17, R6, RZ, 0x3c, !PT ;  /* 0x0000000611067212 */ /* 0x000fe200078e3cff */
[----:B------:R-:W-:Y:S01]  /*10f0*/  UIADD3.X UR4, UPT, UPT, UR4, -0x1, URZ, UP1, !UPT ;  /* 0xffffffff04047890 */ /* 0x000fe20008ffe4ff */
[----:B------:R-:W-:Y:S01]  /*1100*/  SHF.R.U32.HI R16, RZ, 0x2, R7 ;  /* 0x00000002ff107819 */ /* 0x000fe20000011607 */
[----:B------:R-:W-:Y:S01]  /*1110*/  IMAD.SHL.U32 R15, R14, 0x2, RZ ;  /* 0x000000020e0f7824 */ /* 0x000fe200078e00ff */
[----:B------:R-:W-:-:S02]  /*1120*/  UISETP.NE.U32.AND UP1, UPT, UR7, URZ, UPT ;  /* 0x000000ff0700728c */ /* 0x000fc4000bf25070 */
[----:B------:R-:W-:Y:S02]  /*1130*/  LOP3.LUT R16, R16, R7, RZ, 0x3c, !PT ;  /* 0x0000000710107212 */ /* 0x000fe400078e3cff */
[----:B------:R-:W-:Y:S01]  /*1140*/  LOP3.LUT R14, R14, R15, R3, 0x96, !PT ;  /* 0x0000000f0e0e7212 */ /* 0x000fe200078e9603 */
[----:B------:R-:W-:Y:S01]  /*1150*/  UISETP.NE.AND.EX UP1, UPT, UR4, URZ, UPT, UP1 ;  /* 0x000000ff0400728c */ /* 0x000fe2000bf25310 */
[----:B------:R-:W-:Y:S02]  /*1160*/  SHF.R.U32.HI R15, RZ, 0x2, R4 ;  /* 0x00000002ff0f7819 */ /* 0x000fe40000011604 */
[----:B------:R-:W-:Y:S01]  /*1170*/  LOP3.LUT R17, R14, R5, RZ, 0x3c, !PT ;  /* 0x000000050e117212 */ /* 0x000fe200078e3cff */
[----:B------:R-:W-:Y:S01]  /*1180*/  IMAD.SHL.U32 R14, R6, 0x2, RZ ;  /* 0x00000002060e7824 */ /* 0x000fe200078e00ff */
[----:B------:R-:W-:-:S03]  /*1190*/  LOP3.LUT R4, R15, R4, RZ, 0x3c, !PT ;  /* 0x000000040f047212 */ /* 0x000fc600078e3cff */
[----:B------:R-:W-:-:S05]  /*11a0*/  IMAD.SHL.U32 R3, R17, 0x10, RZ ;  /* 0x0000001011037824 */ /* 0x000fca00078e00ff */
[----:B------:R-:W-:Y:S01]  /*11b0*/  LOP3.LUT R14, R6, R14, R3, 0x96, !PT ;  /* 0x0000000e060e7212 */ /* 0x000fe200078e9603 */
[----:B------:R-:W-:-:S03]  /*11c0*/  IMAD.SHL.U32 R6, R16, 0x2, RZ ;  /* 0x0000000210067824 */ /* 0x000fc600078e00ff */
[----:B------:R-:W-:Y:S02]  /*11d0*/  LOP3.LUT R7, R14, R17, RZ, 0x3c, !PT ;  /* 0x000000110e077212 */ /* 0x000fe400078e3cff */
[----:B------:R-:W-:-:S03]  /*11e0*/  SHF.R.U32.HI R14, RZ, 0x2, R5 ;  /* 0x00000002ff0e7819 */ /* 0x000fc60000011605 */
[----:B------:R-:W-:Y:S01]  /*11f0*/  IMAD.SHL.U32 R3, R7, 0x10, RZ ;  /* 0x0000001007037824 */ /* 0x000fe200078e00ff */
[----:B------:R-:W-:-:S04]  /*1200*/  LOP3.LUT R14, R14, R5, RZ, 0x3c, !PT ;  /* 0x000000050e0e7212 */ /* 0x000fc800078e3cff */
[----:B------:R-:W-:Y:S02]  /*1210*/  LOP3.LUT R6, R16, R6, R3, 0x96, !PT ;  /* 0x0000000610067212 */ /* 0x000fe400078e9603 */
[----:B------:R-:W-:Y:S02]  /*1220*/  SHF.R.U32.HI R16, RZ, 0x2, R17 ;  /* 0x00000002ff107819 */ /* 0x000fe40000011611 */
[----:B------:R-:W-:Y:S01]  /*1230*/  LOP3.LUT R15, R6, R7, RZ, 0x3c, !PT ;  /* 0x00000007060f7212 */ /* 0x000fe200078e3cff */
[----:B------:R-:W-:Y:S01]  /*1240*/  IMAD.SHL.U32 R6, R4, 0x2, RZ ;  /* 0x0000000204067824 */ /* 0x000fe200078e00ff */
[----:B------:R-:W-:Y:S02]  /*1250*/  LOP3.LUT R18, R16, R17, RZ, 0x3c, !PT ;  /* 0x0000001110127212 */ /* 0x000fe400078e3cff */
[----:B------:R-:W-:Y:S01]  /*1260*/  IADD3 R16, PT, PT, R12, -0xb0f8a, R7 ;  /* 0xfff4f0760c107810 */ /* 0x000fe20007ffe007 */
[----:B------:R-:W-:Y:S01]  /*1270*/  IMAD.SHL.U32 R3, R15, 0x10, RZ ;  /* 0x000000100f037824 */ /* 0x000fe200078e00ff */
[----:B------:R-:W-:-:S04]  /*1280*/  SHF.R.U32.HI R20, RZ, 0x2, R15 ;  /* 0x00000002ff147819 */ /* 0x000fc8000001160f */
[----:B------:R-:W-:Y:S02]  /*1290*/  LOP3.LUT R6, R4, R6, R3, 0x96, !PT ;  /* 0x0000000604067212 */ /* 0x000fe400078e9603 */
[----:B------:R-:W-:Y:S02]  /*12a0*/  IADD3 R4, PT, PT, R12, -0x10974f, R17 ;  /* 0xffef68b10c047810 */ /* 0x000fe40007ffe011 */
[-C--:B------:R-:W-:Y:S01]  /*12b0*/  LOP3.LUT R3, R6, R15.reuse, RZ, 0x3c, !PT ;  /* 0x0000000f06037212 */ /* 0x080fe200078e3cff */
[----:B------:R-:W-:Y:S01]  /*12c0*/  IMAD.SHL.U32 R6, R14, 0x2, RZ ;  /* 0x000000020e067824 */ /* 0x000fe200078e00ff */
[----:B------:R-:W-:Y:S02]  /*12d0*/  I2FP.F32.U32 R17, R16 ;  /* 0x0000001000117245 */ /* 0x000fe40000201000 */
[----:B------:R-:W-:Y:S01]  /*12e0*/  SHF.R.U32.HI R16, RZ, 0x2, R7 ;  /* 0x00000002ff107819 */ /* 0x000fe20000011607 */
[----:B------:R-:W-:Y:S01]  /*12f0*/  IMAD.SHL.U32 R5, R3, 0x10, RZ ;  /* 0x0000001003057824 */ /* 0x000fe200078e00ff */
[----:B------:R-:W-:-:S02]  /*1300*/  LOP3.LUT R20, R20, R15, RZ, 0x3c, !PT ;  /* 0x0000000f14147212 */ /* 0x000fc400078e3cff */
[----:B------:R-:W-:Y:S02]  /*1310*/  LOP3.LUT R16, R16, R7, RZ, 0x3c, !PT ;  /* 0x0000000710107212 */ /* 0x000fe400078e3cff */
[----:B------:R-:W-:Y:S01]  /*1320*/  LOP3.LUT R6, R14, R6, R5, 0x96, !PT ;  /* 0x000000060e067212 */ /* 0x000fe200078e9605 */
[----:B------:R-:W-:Y:S01]  /*1330*/  IMAD.MOV.U32 R14, RZ, RZ, 0x2f800000 ;  /* 0x2f800000ff0e7424 */ /* 0x000fe200078e00ff */
[----:B------:R-:W-:Y:S01]  /*1340*/  I2FP.F32.U32 R5, R4 ;  /* 0x0000000400057245 */ /* 0x000fe20000201000 */
[----:B------:R-:W-:Y:S01]  /*1350*/  IMAD.SHL.U32 R4, R18, 0x2, RZ ;  /* 0x0000000212047824 */ /* 0x000fe200078e00ff */
[----:B------:R-:W-:Y:S01]  /*1360*/  LOP3.LUT R6, R6, R3, RZ, 0x3c, !PT ;  /* 0x0000000306067212 */ /* 0x000fe200078e3cff */
[-C--:B------:R-:W-:Y:S02]  /*1370*/  FFMA R17, R17, R14.reuse, 1.1641532182693481445e-10 ;  /* 0x2f00000011117423 */ /* 0x080fe4000000000e */
[----:B------:R-:W-:Y:S02]  /*1380*/  FFMA R5, R5, R14, 1.1641532182693481445e-10 ;  /* 0x2f00000005057423 */ /* 0x000fe4000000000e */
[----:B------:R-:W-:-:S02]  /*1390*/  IMAD.SHL.U32 R19, R6, 0x10, RZ ;  /* 0x0000001006137824 */ /* 0x000fc400078e00ff */
[----:B------:R-:W-:-:S03]  /*13a0*/  FMUL R5, R5, 5 ;  /* 0x40a0000005057820 */ /* 0x000fc60000400000 */
[----:B------:R-:W-:Y:S01]  /*13b0*/  LOP3.LUT R19, R18, R4, R19, 0x96, !PT ;  /* 0x0000000412137212 */ /* 0x000fe200078e9613 */
[----:B------:R-:W-:Y:S01]  /*13c0*/  FMUL R4, R17, 5 ;  /* 0x40a0000011047820 */ /* 0x000fe20000400000 */
[----:B------:R-:W-:Y:S02]  /*13d0*/  IMAD.SHL.U32 R18, R16, 0x2, RZ ;  /* 0x0000000210127824 */ /* 0x000fe400078e00ff */
[----:B------:R-:W-:Y:S01]  /*13e0*/  LOP3.LUT R7, R19, R6, RZ, 0x3c, !PT ;  /* 0x0000000613077212 */ /* 0x000fe200078e3cff */
[----:B------:R-:W-:Y:S01]  /*13f0*/  FFMA R4, R5, 2, R4 ;  /* 0x4000000005047823 */ /* 0x000fe20000000004 */
[----:B------:R-:W-:Y:S01]  /*1400*/  IMAD.IADD R19, R3, 0x1, R12 ;  /* 0x0000000103137824 */ /* 0x000fe200078e020c */
[----:B------:R-:W-:Y:S02]  /*1410*/  IADD3 R5, PT, PT, R12, -0x587c5, R15 ;  /* 0xfffa783b0c057810 */ /* 0x000fe40007ffe00f */
[----:B------:R-:W-:Y:S02]  /*1420*/  IMAD.SHL.U32 R17, R7, 0x10, RZ ;  /* 0x0000001007117824 */ /* 0x000fe400078e00ff */
[----:B------:R-:W-:Y:S01]  /*1430*/  FADD R13, R4, R13 ;  /* 0x0000000d040d7221 */ /* 0x000fe20000000000 */
[----:B------:R-:W-:-:S02]  /*1440*/  I2FP.F32.U32 R5, R5 ;  /* 0x0000000500057245 */ /* 0x000fc40000201000 */
[----:B------:R-:W-:Y:S02]  /*1450*/  I2FP.F32.U32 R19, R19 ;  /* 0x0000001300137245 */ /* 0x000fe40000201000 */
[----:B------:R-:W-:Y:S01]  /*1460*/  LOP3.LUT R18, R16, R18, R17, 0x96, !PT ;  /* 0x0000001210127212 */ /* 0x000fe200078e9611 */
[-C--:B------:R-:W-:Y:S01]  /*1470*/  FFMA R5, R5, R14.reuse, 1.1641532182693481445e-10 ;  /* 0x2f00000005057423 */ /* 0x080fe2000000000e */
[----:B------:R-:W-:Y:S02]  /*1480*/  IMAD.SHL.U32 R16, R20, 0x2, RZ ;  /* 0x0000000214107824 */ /* 0x000fe400078e00ff */
[----:B------:R-:W-:Y:S01]  /*1490*/  FFMA R19, R19, R14, 1.1641532182693481445e-10 ;  /* 0x2f00000013137423 */ /* 0x000fe2000000000e */
[----:B------:R-:W-:Y:S01]  /*14a0*/  LOP3.LUT R4, R18, R7, RZ, 0x3c, !PT ;  /* 0x0000000712047212 */ /* 0x000fe200078e3cff */
[----:B------:R-:W-:Y:S01]  /*14b0*/  FMUL R5, R5, 5 ;  /* 0x40a0000005057820 */ /* 0x000fe20000400000 */
[----:B------:R-:W-:Y:S01]  /*14c0*/  IADD3 R17, PT, PT, R12, 0x587c5, R6 ;  /* 0x000587c50c117810 */ /* 0x000fe20007ffe006 */
[----:B------:R-:W-:-:S02]  /*14d0*/  FMUL R18, R19, 5 ;  /* 0x40a0000013127820 */ /* 0x000fc40000400000 */
[----:B------:R-:W-:Y:S01]  /*14e0*/  IMAD.SHL.U32 R15, R4, 0x10, RZ ;  /* 0x00000010040f7824 */ /* 0x000fe200078e00ff */
[----:B------:R-:W-:Y:S01]  /*14f0*/  I2FP.F32.U32 R17, R17 ;  /* 0x0000001100117245 */ /* 0x000fe20000201000 */
[----:B------:R-:W-:-:S03]  /*1500*/  FFMA R18, R5, 2, R18 ;  /* 0x4000000005127823 */ /* 0x000fc60000000012 */
[----:B------:R-:W-:Y:S01]  /*1510*/  LOP3.LUT R15, R20, R16, R15, 0x96, !PT ;  /* 0x00000010140f7212 */ /* 0x000fe200078e960f */
[----:B------:R-:W-:Y:S01]  /*1520*/  FADD R13, R13, R18 ;  /* 0x000000120d0d7221 */ /* 0x000fe20000000000 */
[C---:B------:R-:W-:Y:S01]  /*1530*/  IADD3 R16, PT, PT, R12.reuse, 0xb0f8a, R7 ;  /* 0x000b0f8a0c107810 */ /* 0x040fe20007ffe007 */
[----:B------:R-:W-:Y:S01]  /*1540*/  FFMA R17, R17, R14, 1.1641532182693481445e-10 ;  /* 0x2f00000011117423 */ /* 0x000fe2000000000e */
[----:B------:R-:W-:Y:S02]  /*1550*/  LOP3.LUT R5, R15, R4, RZ, 0x3c, !PT ;  /* 0x000000040f057212 */ /* 0x000fe400078e3cff */
[----:B------:R-:W-:Y:S01]  /*1560*/  I2FP.F32.U32 R15, R16 ;  /* 0x00000010000f7245 */ /* 0x000fe20000201000 */
[----:B------:R-:W-:Y:S01]  /*1570*/  FMUL R17, R17, 5 ;  /* 0x40a0000011117820 */ /* 0x000fe20000400000 */
[C---:B------:R-:W-:Y:S02]  /*1580*/  IADD3 R16, PT, PT, R12.reuse, 0x10974f, R4 ;  /* 0x0010974f0c107810 */ /* 0x040fe40007ffe004 */
[C---:B------:R-:W-:Y:S01]  /*1590*/  IADD3 R18, PT, PT, R12.reuse, 0x161f14, R5 ;  /* 0x00161f140c127810 */ /* 0x040fe20007ffe005 */
[----:B------:R-:W-:Y:S01]  /*15a0*/  FFMA R15, R15, R14, 1.1641532182693481445e-10 ;  /* 0x2f0000000f0f7423 */ /* 0x000fe2000000000e */
[----:B------:R-:W-:Y:S01]  /*15b0*/  I2FP.F32.U32 R19, R16 ;  /* 0x0000001000137245 */ /* 0x000fe20000201000 */
[----:B------:R-:W-:Y:S01]  /*15c0*/  VIADD R12, R12, 0x2c3e28 ;  /* 0x002c3e280c0c7836 */ /* 0x000fe20000000000 */
[----:B------:R-:W-:Y:S01]  /*15d0*/  I2FP.F32.U32 R21, R18 ;  /* 0x0000001200157245 */ /* 0x000fe20000201000 */
[----:B------:R-:W-:-:S02]  /*15e0*/  FMUL R16, R15, 5 ;  /* 0x40a000000f107820 */ /* 0x000fc40000400000 */
[-C--:B------:R-:W-:Y:S02]  /*15f0*/  FFMA R19, R19, R14.reuse, 1.1641532182693481445e-10 ;  /* 0x2f00000013137423 */ /* 0x080fe4000000000e */
[----:B------:R-:W-:Y:S01]  /*1600*/  FFMA R21, R21, R14, 1.1641532182693481445e-10 ;  /* 0x2f00000015157423 */ /* 0x000fe2000000000e */
[----:B------:R-:W-:Y:S01]  /*1610*/  FFMA R16, R17, 2, R16 ;  /* 0x4000000011107823 */ /* 0x000fe20000000010 */
[----:B------:R-:W-:Y:S02]  /*1620*/  FMUL R19, R19, 5 ;  /* 0x40a0000013137820 */ /* 0x000fe40000400000 */
[----:B------:R-:W-:Y:S01]  /*1630*/  FMUL R14, R21, 5 ;  /* 0x40a00000150e7820 */ /* 0x000fe20000400000 */
[----:B------:R-:W-:-:S03]  /*1640*/  FADD R13, R13, R16 ;  /* 0x000000100d0d7221 */ /* 0x000fc60000000000 */
[----:B------:R-:W-:-:S04]  /*1650*/  FFMA R14, R19, 2, R14 ;  /* 0x40000000130e7823 */ /* 0x000fc8000000000e */
[----:B------:R-:W-:Y:S01]  /*1660*/  FADD R13, R13, R14 ;  /* 0x0000000e0d0d7221 */ /* 0x000fe20000000000 */
[----:B------:R-:W-:Y:S06]  /*1670*/  BRA.U UP1, `(.L_x_8) ;  /* 0xfffffff901847547 */ /* 0x000fec000b83ffff */
[----:B------:R-:W-:Y:S01]  /*1680*/  FFMA R10, R13, 0.001953125, R10 ;  /* 0x3b0000000d0a7823 */ /* 0x000fe2000000000a */
[----:B------:R-:W-:Y:S01]  /*1690*/  VIADD R11, R11, 0x161f1400 ;  /* 0x161f14000b0b7836 */ /* 0x000fe20000000000 */
[----:B------:R-:W-:Y:S06]  /*16a0*/  BRA.U UP0, `(.L_x_9) ;  /* 0xfffffff900587547 */ /* 0x000fec000b83ffff */
[----:B------:R-:W0:Y:S01]  /*16b0*/  LDCU.64 UR4, c[0x0][0x380] ;  /* 0x00007000ff0477ac */ /* 0x000e220008000a00 */
[----:B------:R-:W-:Y:S02]  /*16c0*/  VIADD R2, R2, 0x3e8cf0c9 ;  /* 0x3e8cf0c902027836 */ /* 0x000fe40000000000 */
[----:B------:R-:W-:Y:S01]  /*16d0*/  FMUL R11, R10, 0.048828125 ;  /* 0x3d4800000a0b7820 */ /* 0x000fe20000400000 */
[----:B------:R-:W-:Y:S04]  /*16e0*/  STG.E.64 desc[UR8][R8.64+0x8], R6 ;  /* 0x0000080608007986 */ /* 0x000fe8000c101b08 */
[----:B------:R-:W-:Y:S04]  /*16f0*/  STG.E.64 desc[UR8][R8.64+0x10], R4 ;  /* 0x0000100408007986 */ /* 0x000fe8000c101b08 */
[----:B------:R-:W-:Y:S01]  /*1700*/  STG.E.64 desc[UR8][R8.64], R2 ;  /* 0x0000000208007986 */ /* 0x000fe2000c101b08 */
[----:B0-----:R-:W-:-:S04]  /*1710*/  LEA R12, P0, R0, UR4, 0x2 ;  /* 0x00000004000c7c11 */ /* 0x001fc8000f8010ff */
[----:B------:R-:W-:-:S05]  /*1720*/  LEA.HI.X R13, R0, UR5, RZ, 0x2, P0 ;  /* 0x00000005000d7c11 */ /* 0x000fca00080f14ff */
[----:B------:R-:W-:Y:S01]  /*1730*/  STG.E desc[UR8][R12.64], R11 ;  /* 0x0000000b0c007986 */ /* 0x000fe2000c101908 */
[----:B------:R-:W-:Y:S05]  /*1740*/  EXIT ;  /* 0x000000000000794d */ /* 0x000fea0003800000 */
.L_x_10:
[----:B------:R-:W-:-:S00]  /*1750*/  BRA `(.L_x_10) ;  /* 0xfffffffc00fc7947 */ /* 0x000fc0000383ffff */
[----:B------:R-:W-:-:S00]  /*1760*/  NOP ;  /* 0x0000000000007918 */ /* 0x000fc00000000000 */
        /* <DEDUP_REMOVED lines=9> */
.L_x_11:


//--------------------- .nv.global.init           --------------------------
	.section	.nv.global.init,"aw",@progbits
	.align	4
.nv.global.init:
	.type		mrg32k3aM1SubSeq,@object
	.size		mrg32k3aM1SubSeq,(mrg32k3aM2SubSeq - mrg32k3aM1SubSeq)
mrg32k3aM1SubSeq:
        /*0000*/ 	.byte	0x0b, 0xcc, 0xee, 0x04, 0x73, 0x29, 0x8b, 0x6f, 0xf6, 0x53, 0x03, 0xf6, 0x23, 0xf6, 0xea, 0xda
        /* <DEDUP_REMOVED lines=125> */
	.type		mrg32k3aM2SubSeq,@object
	.size		mrg32k3aM2SubSeq,(mrg32k3aM1 - mrg32k3aM2SubSeq)
mrg32k3aM2SubSeq:
        /* <DEDUP_REMOVED lines=126> */
	.type		mrg32k3aM1,@object
	.size		mrg32k3aM1,(mrg32k3aM1Seq - mrg32k3aM1)
mrg32k3aM1:
        /* <DEDUP_REMOVED lines=144> */
	.type		mrg32k3aM1Seq,@object
	.size		mrg32k3aM1Seq,(mrg32k3aM2 - mrg32k3aM1Seq)
mrg32k3aM1Seq:
        /* <DEDUP_REMOVED lines=144> */
	.type		mrg32k3aM2,@object
	.size		mrg32k3aM2,(mrg32k3aM2Seq - mrg32k3aM2)
mrg32k3aM2:
        /* <DEDUP_REMOVED lines=144> */
	.type		mrg32k3aM2Seq,@object
	.size		mrg32k3aM2Seq,(precalc_xorwow_matrix - mrg32k3aM2Seq)
mrg32k3aM2Seq:
        /* <DEDUP_REMOVED lines=144> */
	.type		precalc_xorwow_matrix,@object
	.size		precalc_xorwow_matrix,(precalc_xorwow_offset_matrix - precalc_xorwow_matrix)
precalc_xorwow_matrix:
        /* <DEDUP_REMOVED lines=6400> */
	.type		precalc_xorwow_offset_matrix,@object
	.size		precalc_xorwow_offset_matrix,(.L_1 - precalc_xorwow_offset_matrix)
precalc_xorwow_offset_matrix:
        /* <DEDUP_REMOVED lines=6400> */
.L_1:


//--------------------- .nv.shared.reserved.0     --------------------------
	.section	.nv.shared.reserved.0,"aw",@nobits
	.weak		__nv_reservedSMEM_offset_0_alias
	.size		__nv_reservedSMEM_offset_0_alias, 0, 64
	.other		__nv_reservedSMEM_offset_0_alias,@"STO_CUDA_RESERVED_SHARED STV_DEFAULT"
__nv_reservedSMEM_offset_0_alias:
	.zero		0
	.zero		64


//--------------------- .nv.constant0._Z15gpu_monte_carloPfP17curandStateXORWOWi --------------------------
	.section	.nv.constant0._Z15gpu_monte_carloPfP17curandStateXORWOWi,"a",@progbits
	.sectionflags	@""
	.align	4
.nv.constant0._Z15gpu_monte_carloPfP17curandStateXORWOWi:
	.zero		916


//--------------------- SYMBOLS --------------------------

	.type		.nv.reservedSmem.offset0,@object
	.size		.nv.reservedSmem.offset0,0x4
